	.target	sm_103a

	.elftype	@"ET_EXEC"


//--------------------- .note.nv.tkinfo           --------------------------
	.section	.note.nv.tkinfo,"",@"SHT_NOTE"
	.sectionflags	@"SHF_NOTE_NV_TKINFO"
	.tkinfo
        /*0018*/ 	.word	0x00000002
        /*0030*/ 	.string	""
        /*0030*/ 	.string	"ptxas"
        /*0030*/ 	.string	"Cuda compilation tools, release 13.0, V13.0.88"
        /*0030*/ 	.string	"Build cuda_13.0.r13.0/compiler.36424714_0"
        /*0030*/ 	.string	"-arch sm_103a -m 64 "



//--------------------- .note.nv.cuinfo           --------------------------
	.section	.note.nv.cuinfo,"",@"SHT_NOTE"
	.sectionflags	@"SHF_NOTE_NV_CUINFO"
        /*0018*/ 	.short	0x0002
        /*001a*/ 	.short	0x0067
        /*001c*/ 	.short	0x0082
	.zero		2


//--------------------- .nv.info                  --------------------------
	.section	.nv.info,"",@"SHT_CUDA_INFO"
	.align	4


	//----- nvinfo : EIATTR_REGCOUNT
	.align		4
        /*0000*/ 	.byte	0x04, 0x2f
        /*0002*/ 	.short	(.L_12 - .L_11)
	.align		4
.L_11:
        /*0004*/ 	.word	index@(_ZN7cutlass13device_kernelIN5flash19enable_sm80_to_sm89INS1_16FlashAttnFwdSm80INS1_25CollectiveMainloopFwdSm80ILi4ELi1ELb0EN4cute5tupleIJNS5_1CILi128EEENS7_ILi64EEENS7_ILi96EEEEEELi96ENS_10bfloat16_tEfNS_4arch4Sm80ELb1ELb0ELb1ELb1ELb1ELb1ELb1ELb0EEENS1_21CollectiveEpilogueFwdINS6_IJS8_SA_S9_EEENS6_IJNS7_ILi1EEESI_SI_EEESC_SE_Li128ELb1ELb1ELb0ELb0EEENS1_19SingleTileSchedulerILb1ELb0ELb1ELi128EEEEEEEEEvNT_6ParamsE)
        /*0008*/ 	.word	0x00000004


	//----- nvinfo : EIATTR_FRAME_SIZE
	.align		4
.L_12:
        /*000c*/ 	.byte	0x04, 0x11
        /*000e*/ 	.short	(.L_14 - .L_13)
	.align		4
.L_13:
        /*0010*/ 	.word	index@(_ZN7cutlass13device_kernelIN5flash19enable_sm80_to_sm89INS1_16FlashAttnFwdSm80INS1_25CollectiveMainloopFwdSm80ILi4ELi1ELb0EN4cute5tupleIJNS5_1CILi128EEENS7_ILi64EEENS7_ILi96EEEEEELi96ENS_10bfloat16_tEfNS_4arch4Sm80ELb1ELb0ELb1ELb1ELb1ELb1ELb1ELb0EEENS1_21CollectiveEpilogueFwdINS6_IJS8_SA_S9_EEENS6_IJNS7_ILi1EEESI_SI_EEESC_SE_Li128ELb1ELb1ELb0ELb0EEENS1_19SingleTileSchedulerILb1ELb0ELb1ELi128EEEEEEEEEvNT_6ParamsE)
        /*0014*/ 	.word	0x00000000


	//----- nvinfo : EIATTR_REGCOUNT
	.align		4
.L_14:
        /*0018*/ 	.byte	0x04, 0x2f
        /*001a*/ 	.short	(.L_16 - .L_15)
	.align		4
.L_15:
        /*001c*/ 	.word	index@(_ZN7cutlass13device_kernelIN5flash19enable_sm80_to_sm89INS1_16FlashAttnFwdSm80INS1_25CollectiveMainloopFwdSm80ILi4ELi1ELb0EN4cute5tupleIJNS5_1CILi128EEENS7_ILi64EEENS7_ILi96EEEEEELi96ENS_10bfloat16_tEfNS_4arch4Sm80ELb1ELb0ELb1ELb1ELb1ELb0ELb1ELb0EEENS1_21CollectiveEpilogueFwdINS6_IJS8_SA_S9_EEENS6_IJNS7_ILi1EEESI_SI_EEESC_SE_Li128ELb1ELb1ELb0ELb0EEENS1_19SingleTileSchedulerILb1ELb0ELb1ELi128EEEEEEEEEvNT_6ParamsE)
        /*0020*/ 	.word	0x00000004


	//----- nvinfo : EIATTR_FRAME_SIZE
	.align		4
.L_16:
        /*0024*/ 	.byte	0x04, 0x11
        /*0026*/ 	.short	(.L_18 - .L_17)
	.align		4
.L_17:
        /*0028*/ 	.word	index@(_ZN7cutlass13device_kernelIN5flash19enable_sm80_to_sm89INS1_16FlashAttnFwdSm80INS1_25CollectiveMainloopFwdSm80ILi4ELi1ELb0EN4cute5tupleIJNS5_1CILi128EEENS7_ILi64EEENS7_ILi96EEEEEELi96ENS_10bfloat16_tEfNS_4arch4Sm80ELb1ELb0ELb1ELb1ELb1ELb0ELb1ELb0EEENS1_21CollectiveEpilogueFwdINS6_IJS8_SA_S9_EEENS6_IJNS7_ILi1EEESI_SI_EEESC_SE_Li128ELb1ELb1ELb0ELb0EEENS1_19SingleTileSchedulerILb1ELb0ELb1ELi128EEEEEEEEEvNT_6ParamsE)
        /*002c*/ 	.word	0x00000000


	//----- nvinfo : EIATTR_REGCOUNT
	.align		4
.L_18:
        /*0030*/ 	.byte	0x04, 0x2f
        /*0032*/ 	.short	(.L_20 - .L_19)
	.align		4
.L_19:
        /*0034*/ 	.word	index@(_ZN7cutlass13device_kernelIN5flash19enable_sm80_to_sm89INS1_16FlashAttnFwdSm80INS1_25CollectiveMainloopFwdSm80ILi4ELi1ELb0EN4cute5tupleIJNS5_1CILi128EEENS7_ILi64EEENS7_ILi96EEEEEELi96ENS_10bfloat16_tEfNS_4arch4Sm80ELb1ELb0ELb1ELb0ELb1ELb0ELb1ELb0EEENS1_21CollectiveEpilogueFwdINS6_IJS8_SA_S9_EEENS6_IJNS7_ILi1EEESI_SI_EEESC_SE_Li128ELb0ELb1ELb0ELb0EEENS1_30DynamicPersistentTileSchedulerILi128ELi128ELb0ELb1ELb0EEEEEEEEEvNT_6ParamsE)
        /*0038*/ 	.word	0x00000004


	//----- nvinfo : EIATTR_FRAME_SIZE
	.align		4
.L_20:
        /*003c*/ 	.byte	0x04, 0x11
        /*003e*/ 	.short	(.L_22 - .L_21)
	.align		4
.L_21:
        /*0040*/ 	.word	index@(_ZN7cutlass13device_kernelIN5flash19enable_sm80_to_sm89INS1_16FlashAttnFwdSm80INS1_25CollectiveMainloopFwdSm80ILi4ELi1ELb0EN4cute5tupleIJNS5_1CILi128EEENS7_ILi64EEENS7_ILi96EEEEEELi96ENS_10bfloat16_tEfNS_4arch4Sm80ELb1ELb0ELb1ELb0ELb1ELb0ELb1ELb0EEENS1_21CollectiveEpilogueFwdINS6_IJS8_SA_S9_EEENS6_IJNS7_ILi1EEESI_SI_EEESC_SE_Li128ELb0ELb1ELb0ELb0EEENS1_30DynamicPersistentTileSchedulerILi128ELi128ELb0ELb1ELb0EEEEEEEEEvNT_6ParamsE)
        /*0044*/ 	.word	0x00000000


	//----- nvinfo : EIATTR_REGCOUNT
	.align		4
.L_22:
        /*0048*/ 	.byte	0x04, 0x2f
        /*004a*/ 	.short	(.L_24 - .L_23)
	.align		4
.L_23:
        /*004c*/ 	.word	index@(_ZN7cutlass13device_kernelIN5flash19enable_sm80_to_sm89INS1_16FlashAttnFwdSm80INS1_25CollectiveMainloopFwdSm80ILi4ELi1ELb0EN4cute5tupleIJNS5_1CILi128EEENS7_ILi48EEENS7_ILi96EEEEEELi96ENS_10bfloat16_tEfNS_4arch4Sm80ELb0ELb1ELb1ELb1ELb1ELb1ELb1ELb0EEENS1_21CollectiveEpilogueFwdINS6_IJS8_SA_S9_EEENS6_IJNS7_ILi1EEESI_SI_EEESC_SE_Li128ELb1ELb1ELb0ELb0EEENS1_19SingleTileSchedulerILb1ELb0ELb1ELi128EEEEEEEEEvNT_6ParamsE)
        /*0050*/ 	.word	0x00000004


	//----- nvinfo : EIATTR_FRAME_SIZE
	.align		4
.L_24:
        /*0054*/ 	.byte	0x04, 0x11
        /*0056*/ 	.short	(.L_26 - .L_25)
	.align		4
.L_25:
        /*0058*/ 	.word	index@(_ZN7cutlass13device_kernelIN5flash19enable_sm80_to_sm89INS1_16FlashAttnFwdSm80INS1_25CollectiveMainloopFwdSm80ILi4ELi1ELb0EN4cute5tupleIJNS5_1CILi128EEENS7_ILi48EEENS7_ILi96EEEEEELi96ENS_10bfloat16_tEfNS_4arch4Sm80ELb0ELb1ELb1ELb1ELb1ELb1ELb1ELb0EEENS1_21CollectiveEpilogueFwdINS6_IJS8_SA_S9_EEENS6_IJNS7_ILi1EEESI_SI_EEESC_SE_Li128ELb1ELb1ELb0ELb0EEENS1_19SingleTileSchedulerILb1ELb0ELb1ELi128EEEEEEEEEvNT_6ParamsE)
        /*005c*/ 	.word	0x00000000


	//----- nvinfo : EIATTR_REGCOUNT
	.align		4
.L_26:
        /*0060*/ 	.byte	0x04, 0x2f
        /*0062*/ 	.short	(.L_28 - .L_27)
	.align		4
.L_27:
        /*0064*/ 	.word	index@(_ZN7cutlass13device_kernelIN5flash19enable_sm80_to_sm89INS1_16FlashAttnFwdSm80INS1_25CollectiveMainloopFwdSm80ILi4ELi1ELb0EN4cute5tupleIJNS5_1CILi128EEENS7_ILi48EEENS7_ILi96EEEEEELi96ENS_10bfloat16_tEfNS_4arch4Sm80ELb0ELb1ELb1ELb1ELb1ELb0ELb1ELb0EEENS1_21CollectiveEpilogueFwdINS6_IJS8_SA_S9_EEENS6_IJNS7_ILi1EEESI_SI_EEESC_SE_Li128ELb1ELb1ELb0ELb0EEENS1_19SingleTileSchedulerILb1ELb0ELb1ELi128EEEEEEEEEvNT_6ParamsE)
        /*0068*/ 	.word	0x00000004


	//----- nvinfo : EIATTR_FRAME_SIZE
	.align		4
.L_28:
        /*006c*/ 	.byte	0x04, 0x11
        /*006e*/ 	.short	(.L_30 - .L_29)
	.align		4
.L_29:
        /*0070*/ 	.word	index@(_ZN7cutlass13device_kernelIN5flash19enable_sm80_to_sm89INS1_16FlashAttnFwdSm80INS1_25CollectiveMainloopFwdSm80ILi4ELi1ELb0EN4cute5tupleIJNS5_1CILi128EEENS7_ILi48EEENS7_ILi96EEEEEELi96ENS_10bfloat16_tEfNS_4arch4Sm80ELb0ELb1ELb1ELb1ELb1ELb0ELb1ELb0EEENS1_21CollectiveEpilogueFwdINS6_IJS8_SA_S9_EEENS6_IJNS7_ILi1EEESI_SI_EEESC_SE_Li128ELb1ELb1ELb0ELb0EEENS1_19SingleTileSchedulerILb1ELb0ELb1ELi128EEEEEEEEEvNT_6ParamsE)
        /*0074*/ 	.word	0x00000000


	//----- nvinfo : EIATTR_REGCOUNT
	.align		4
.L_30:
        /*0078*/ 	.byte	0x04, 0x2f
        /*007a*/ 	.short	(.L_32 - .L_31)
	.align		4
.L_31:
        /*007c*/ 	.word	index@(_ZN7cutlass13device_kernelIN5flash19enable_sm80_to_sm89INS1_16FlashAttnFwdSm80INS1_25CollectiveMainloopFwdSm80ILi4ELi1ELb0EN4cute5tupleIJNS5_1CILi128EEENS7_ILi48EEENS7_ILi96EEEEEELi96ENS_10bfloat16_tEfNS_4arch4Sm80ELb0ELb1ELb1ELb0ELb1ELb0ELb1ELb0EEENS1_21CollectiveEpilogueFwdINS6_IJS8_SA_S9_EEENS6_IJNS7_ILi1EEESI_SI_EEESC_SE_Li128ELb0ELb1ELb0ELb0EEENS1_19SingleTileSchedulerILb0ELb0ELb1ELi128EEEEEEEEEvNT_6ParamsE)
        /*0080*/ 	.word	0x00000004


	//----- nvinfo : EIATTR_FRAME_SIZE
	.align		4
.L_32:
        /*0084*/ 	.byte	0x04, 0x11
        /*0086*/ 	.short	(.L_34 - .L_33)
	.align		4
.L_33:
        /*0088*/ 	.word	index@(_ZN7cutlass13device_kernelIN5flash19enable_sm80_to_sm89INS1_16FlashAttnFwdSm80INS1_25CollectiveMainloopFwdSm80ILi4ELi1ELb0EN4cute5tupleIJNS5_1CILi128EEENS7_ILi48EEENS7_ILi96EEEEEELi96ENS_10bfloat16_tEfNS_4arch4Sm80ELb0ELb1ELb1ELb0ELb1ELb0ELb1ELb0EEENS1_21CollectiveEpilogueFwdINS6_IJS8_SA_S9_EEENS6_IJNS7_ILi1EEESI_SI_EEESC_SE_Li128ELb0ELb1ELb0ELb0EEENS1_19SingleTileSchedulerILb0ELb0ELb1ELi128EEEEEEEEEvNT_6ParamsE)
        /*008c*/ 	.word	0x00000000


	//----- nvinfo : EIATTR_REGCOUNT
	.align		4
.L_34:
        /*0090*/ 	.byte	0x04, 0x2f
        /*0092*/ 	.short	(.L_36 - .L_35)
	.align		4
.L_35:
        /*0094*/ 	.word	index@(_ZN7cutlass13device_kernelIN5flash19enable_sm80_to_sm89INS1_16FlashAttnFwdSm80INS1_25CollectiveMainloopFwdSm80ILi4ELi1ELb0EN4cute5tupleIJNS5_1CILi128EEENS7_ILi64EEENS7_ILi96EEEEEELi96ENS_10bfloat16_tEfNS_4arch4Sm80ELb0ELb0ELb1ELb1ELb1ELb1ELb1ELb0EEENS1_21CollectiveEpilogueFwdINS6_IJS8_SA_S9_EEENS6_IJNS7_ILi1EEESI_SI_EEESC_SE_Li128ELb1ELb1ELb0ELb0EEENS1_19SingleTileSchedulerILb1ELb0ELb1ELi128EEEEEEEEEvNT_6ParamsE)
        /*0098*/ 	.word	0x00000004


	//----- nvinfo : EIATTR_FRAME_SIZE
	.align		4
.L_36:
        /*009c*/ 	.byte	0x04, 0x11
        /*009e*/ 	.short	(.L_38 - .L_37)
	.align		4
.L_37:
        /*00a0*/ 	.word	index@(_ZN7cutlass13device_kernelIN5flash19enable_sm80_to_sm89INS1_16FlashAttnFwdSm80INS1_25CollectiveMainloopFwdSm80ILi4ELi1ELb0EN4cute5tupleIJNS5_1CILi128EEENS7_ILi64EEENS7_ILi96EEEEEELi96ENS_10bfloat16_tEfNS_4arch4Sm80ELb0ELb0ELb1ELb1ELb1ELb1ELb1ELb0EEENS1_21CollectiveEpilogueFwdINS6_IJS8_SA_S9_EEENS6_IJNS7_ILi1EEESI_SI_EEESC_SE_Li128ELb1ELb1ELb0ELb0EEENS1_19SingleTileSchedulerILb1ELb0ELb1ELi128EEEEEEEEEvNT_6ParamsE)
        /*00a4*/ 	.word	0x00000000


	//----- nvinfo : EIATTR_REGCOUNT
	.align		4
.L_38:
        /*00a8*/ 	.byte	0x04, 0x2f
        /*00aa*/ 	.short	(.L_40 - .L_39)
	.align		4
.L_39:
        /*00ac*/ 	.word	index@(_ZN7cutlass13device_kernelIN5flash19enable_sm80_to_sm89INS1_16FlashAttnFwdSm80INS1_25CollectiveMainloopFwdSm80ILi4ELi1ELb0EN4cute5tupleIJNS5_1CILi128EEENS7_ILi64EEENS7_ILi96EEEEEELi96ENS_10bfloat16_tEfNS_4arch4Sm80ELb0ELb0ELb1ELb1ELb1ELb0ELb1ELb0EEENS1_21CollectiveEpilogueFwdINS6_IJS8_SA_S9_EEENS6_IJNS7_ILi1EEESI_SI_EEESC_SE_Li128ELb1ELb1ELb0ELb0EEENS1_19SingleTileSchedulerILb1ELb0ELb1ELi128EEEEEEEEEvNT_6ParamsE)
        /*00b0*/ 	.word	0x00000004


	//----- nvinfo : EIATTR_FRAME_SIZE
	.align		4
.L_40:
        /*00b4*/ 	.byte	0x04, 0x11
        /*00b6*/ 	.short	(.L_42 - .L_41)
	.align		4
.L_41:
        /*00b8*/ 	.word	index@(_ZN7cutlass13device_kernelIN5flash19enable_sm80_to_sm89INS1_16FlashAttnFwdSm80INS1_25CollectiveMainloopFwdSm80ILi4ELi1ELb0EN4cute5tupleIJNS5_1CILi128EEENS7_ILi64EEENS7_ILi96EEEEEELi96ENS_10bfloat16_tEfNS_4arch4Sm80ELb0ELb0ELb1ELb1ELb1ELb0ELb1ELb0EEENS1_21CollectiveEpilogueFwdINS6_IJS8_SA_S9_EEENS6_IJNS7_ILi1EEESI_SI_EEESC_SE_Li128ELb1ELb1ELb0ELb0EEENS1_19SingleTileSchedulerILb1ELb0ELb1ELi128EEEEEEEEEvNT_6ParamsE)
        /*00bc*/ 	.word	0x00000000


	//----- nvinfo : EIATTR_REGCOUNT
	.align		4
.L_42:
        /*00c0*/ 	.byte	0x04, 0x2f
        /*00c2*/ 	.short	(.L_44 - .L_43)
	.align		4
.L_43:
        /*00c4*/ 	.word	index@(_ZN7cutlass13device_kernelIN5flash19enable_sm80_to_sm89INS1_16FlashAttnFwdSm80INS1_25CollectiveMainloopFwdSm80ILi4ELi1ELb0EN4cute5tupleIJNS5_1CILi128EEENS7_ILi64EEENS7_ILi96EEEEEELi96ENS_10bfloat16_tEfNS_4arch4Sm80ELb0ELb0ELb1ELb0ELb1ELb0ELb1ELb0EEENS1_21CollectiveEpilogueFwdINS6_IJS8_SA_S9_EEENS6_IJNS7_ILi1EEESI_SI_EEESC_SE_Li128ELb0ELb1ELb0ELb0EEENS1_19SingleTileSchedulerILb0ELb0ELb1ELi128EEEEEEEEEvNT_6ParamsE)
        /*00c8*/ 	.word	0x00000004


	//----- nvinfo : EIATTR_FRAME_SIZE
	.align		4
.L_44:
        /*00cc*/ 	.byte	0x04, 0x11
        /*00ce*/ 	.short	(.L_46 - .L_45)
	.align		4
.L_45:
        /*00d0*/ 	.word	index@(_ZN7cutlass13device_kernelIN5flash19enable_sm80_to_sm89INS1_16FlashAttnFwdSm80INS1_25CollectiveMainloopFwdSm80ILi4ELi1ELb0EN4cute5tupleIJNS5_1CILi128EEENS7_ILi64EEENS7_ILi96EEEEEELi96ENS_10bfloat16_tEfNS_4arch4Sm80ELb0ELb0ELb1ELb0ELb1ELb0ELb1ELb0EEENS1_21CollectiveEpilogueFwdINS6_IJS8_SA_S9_EEENS6_IJNS7_ILi1EEESI_SI_EEESC_SE_Li128ELb0ELb1ELb0ELb0EEENS1_19SingleTileSchedulerILb0ELb0ELb1ELi128EEEEEEEEEvNT_6ParamsE)
        /*00d4*/ 	.word	0x00000000


	//----- nvinfo : EIATTR_MIN_STACK_SIZE
	.align		4
.L_46:
        /*00d8*/ 	.byte	0x04, 0x12
        /*00da*/ 	.short	(.L_48 - .L_47)
	.align		4
.L_47:
        /*00dc*/ 	.word	index@(_ZN7cutlass13device_kernelIN5flash19enable_sm80_to_sm89INS1_16FlashAttnFwdSm80INS1_25CollectiveMainloopFwdSm80ILi4ELi1ELb0EN4cute5tupleIJNS5_1CILi128EEENS7_ILi64EEENS7_ILi96EEEEEELi96ENS_10bfloat16_tEfNS_4arch4Sm80ELb0ELb0ELb1ELb0ELb1ELb0ELb1ELb0EEENS1_21CollectiveEpilogueFwdINS6_IJS8_SA_S9_EEENS6_IJNS7_ILi1EEESI_SI_EEESC_SE_Li128ELb0ELb1ELb0ELb0EEENS1_19SingleTileSchedulerILb0ELb0ELb1ELi128EEEEEEEEEvNT_6ParamsE)
        /*00e0*/ 	.word	0x00000000


	//----- nvinfo : EIATTR_MIN_STACK_SIZE
	.align		4
.L_48:
        /*00e4*/ 	.byte	0x04, 0x12
        /*00e6*/ 	.short	(.L_50 - .L_49)
	.align		4
.L_49:
        /*00e8*/ 	.word	index@(_ZN7cutlass13device_kernelIN5flash19enable_sm80_to_sm89INS1_16FlashAttnFwdSm80INS1_25CollectiveMainloopFwdSm80ILi4ELi1ELb0EN4cute5tupleIJNS5_1CILi128EEENS7_ILi64EEENS7_ILi96EEEEEELi96ENS_10bfloat16_tEfNS_4arch4Sm80ELb0ELb0ELb1ELb1ELb1ELb0ELb1ELb0EEENS1_21CollectiveEpilogueFwdINS6_IJS8_SA_S9_EEENS6_IJNS7_ILi1EEESI_SI_EEESC_SE_Li128ELb1ELb1ELb0ELb0EEENS1_19SingleTileSchedulerILb1ELb0ELb1ELi128EEEEEEEEEvNT_6ParamsE)
        /*00ec*/ 	.word	0x00000000


	//----- nvinfo : EIATTR_MIN_STACK_SIZE
	.align		4
.L_50:
        /*00f0*/ 	.byte	0x04, 0x12
        /*00f2*/ 	.short	(.L_52 - .L_51)
	.align		4
.L_51:
        /*00f4*/ 	.word	index@(_ZN7cutlass13device_kernelIN5flash19enable_sm80_to_sm89INS1_16FlashAttnFwdSm80INS1_25CollectiveMainloopFwdSm80ILi4ELi1ELb0EN4cute5tupleIJNS5_1CILi128EEENS7_ILi64EEENS7_ILi96EEEEEELi96ENS_10bfloat16_tEfNS_4arch4Sm80ELb0ELb0ELb1ELb1ELb1ELb1ELb1ELb0EEENS1_21CollectiveEpilogueFwdINS6_IJS8_SA_S9_EEENS6_IJNS7_ILi1EEESI_SI_EEESC_SE_Li128ELb1ELb1ELb0ELb0EEENS1_19SingleTileSchedulerILb1ELb0ELb1ELi128EEEEEEEEEvNT_6ParamsE)
        /*00f8*/ 	.word	0x00000000


	//----- nvinfo : EIATTR_MIN_STACK_SIZE
	.align		4
.L_52:
        /*00fc*/ 	.byte	0x04, 0x12
        /*00fe*/ 	.short	(.L_54 - .L_53)
	.align		4
.L_53:
        /*0100*/ 	.word	index@(_ZN7cutlass13device_kernelIN5flash19enable_sm80_to_sm89INS1_16FlashAttnFwdSm80INS1_25CollectiveMainloopFwdSm80ILi4ELi1ELb0EN4cute5tupleIJNS5_1CILi128EEENS7_ILi48EEENS7_ILi96EEEEEELi96ENS_10bfloat16_tEfNS_4arch4Sm80ELb0ELb1ELb1ELb0ELb1ELb0ELb1ELb0EEENS1_21CollectiveEpilogueFwdINS6_IJS8_SA_S9_EEENS6_IJNS7_ILi1EEESI_SI_EEESC_SE_Li128ELb0ELb1ELb0ELb0EEENS1_19SingleTileSchedulerILb0ELb0ELb1ELi128EEEEEEEEEvNT_6ParamsE)
        /*0104*/ 	.word	0x00000000


	//----- nvinfo : EIATTR_MIN_STACK_SIZE
	.align		4
.L_54:
        /*0108*/ 	.byte	0x04, 0x12
        /*010a*/ 	.short	(.L_56 - .L_55)
	.align		4
.L_55:
        /*010c*/ 	.word	index@(_ZN7cutlass13device_kernelIN5flash19enable_sm80_to_sm89INS1_16FlashAttnFwdSm80INS1_25CollectiveMainloopFwdSm80ILi4ELi1ELb0EN4cute5tupleIJNS5_1CILi128EEENS7_ILi48EEENS7_ILi96EEEEEELi96ENS_10bfloat16_tEfNS_4arch4Sm80ELb0ELb1ELb1ELb1ELb1ELb0ELb1ELb0EEENS1_21CollectiveEpilogueFwdINS6_IJS8_SA_S9_EEENS6_IJNS7_ILi1EEESI_SI_EEESC_SE_Li128ELb1ELb1ELb0ELb0EEENS1_19SingleTileSchedulerILb1ELb0ELb1ELi128EEEEEEEEEvNT_6ParamsE)
        /*0110*/ 	.word	0x00000000


	//----- nvinfo : EIATTR_MIN_STACK_SIZE
	.align		4
.L_56:
        /*0114*/ 	.byte	0x04, 0x12
        /*0116*/ 	.short	(.L_58 - .L_57)
	.align		4
.L_57:
        /*0118*/ 	.word	index@(_ZN7cutlass13device_kernelIN5flash19enable_sm80_to_sm89INS1_16FlashAttnFwdSm80INS1_25CollectiveMainloopFwdSm80ILi4ELi1ELb0EN4cute5tupleIJNS5_1CILi128EEENS7_ILi48EEENS7_ILi96EEEEEELi96ENS_10bfloat16_tEfNS_4arch4Sm80ELb0ELb1ELb1ELb1ELb1ELb1ELb1ELb0EEENS1_21CollectiveEpilogueFwdINS6_IJS8_SA_S9_EEENS6_IJNS7_ILi1EEESI_SI_EEESC_SE_Li128ELb1ELb1ELb0ELb0EEENS1_19SingleTileSchedulerILb1ELb0ELb1ELi128EEEEEEEEEvNT_6ParamsE)
        /*011c*/ 	.word	0x00000000


	//----- nvinfo : EIATTR_MIN_STACK_SIZE
	.align		4
.L_58:
        /*0120*/ 	.byte	0x04, 0x12
        /*0122*/ 	.short	(.L_60 - .L_59)
	.align		4
.L_59:
        /*0124*/ 	.word	index@(_ZN7cutlass13device_kernelIN5flash19enable_sm80_to_sm89INS1_16FlashAttnFwdSm80INS1_25CollectiveMainloopFwdSm80ILi4ELi1ELb0EN4cute5tupleIJNS5_1CILi128EEENS7_ILi64EEENS7_ILi96EEEEEELi96ENS_10bfloat16_tEfNS_4arch4Sm80ELb1ELb0ELb1ELb0ELb1ELb0ELb1ELb0EEENS1_21CollectiveEpilogueFwdINS6_IJS8_SA_S9_EEENS6_IJNS7_ILi1EEESI_SI_EEESC_SE_Li128ELb0ELb1ELb0ELb0EEENS1_30DynamicPersistentTileSchedulerILi128ELi128ELb0ELb1ELb0EEEEEEEEEvNT_6ParamsE)
        /*0128*/ 	.word	0x00000000


	//----- nvinfo : EIATTR_MIN_STACK_SIZE
	.align		4
.L_60:
        /*012c*/ 	.byte	0x04, 0x12
        /*012e*/ 	.short	(.L_62 - .L_61)
	.align		4
.L_61:
        /*0130*/ 	.word	index@(_ZN7cutlass13device_kernelIN5flash19enable_sm80_to_sm89INS1_16FlashAttnFwdSm80INS1_25CollectiveMainloopFwdSm80ILi4ELi1ELb0EN4cute5tupleIJNS5_1CILi128EEENS7_ILi64EEENS7_ILi96EEEEEELi96ENS_10bfloat16_tEfNS_4arch4Sm80ELb1ELb0ELb1ELb1ELb1ELb0ELb1ELb0EEENS1_21CollectiveEpilogueFwdINS6_IJS8_SA_S9_EEENS6_IJNS7_ILi1EEESI_SI_EEESC_SE_Li128ELb1ELb1ELb0ELb0EEENS1_19SingleTileSchedulerILb1ELb0ELb1ELi128EEEEEEEEEvNT_6ParamsE)
        /*0134*/ 	.word	0x00000000


	//----- nvinfo : EIATTR_MIN_STACK_SIZE
	.align		4
.L_62:
        /*0138*/ 	.byte	0x04, 0x12
        /*013a*/ 	.short	(.L_64 - .L_63)
	.align		4
.L_63:
        /*013c*/ 	.word	index@(_ZN7cutlass13device_kernelIN5flash19enable_sm80_to_sm89INS1_16FlashAttnFwdSm80INS1_25CollectiveMainloopFwdSm80ILi4ELi1ELb0EN4cute5tupleIJNS5_1CILi128EEENS7_ILi64EEENS7_ILi96EEEEEELi96ENS_10bfloat16_tEfNS_4arch4Sm80ELb1ELb0ELb1ELb1ELb1ELb1ELb1ELb0EEENS1_21CollectiveEpilogueFwdINS6_IJS8_SA_S9_EEENS6_IJNS7_ILi1EEESI_SI_EEESC_SE_Li128ELb1ELb1ELb0ELb0EEENS1_19SingleTileSchedulerILb1ELb0ELb1ELi128EEEEEEEEEvNT_6ParamsE)
        /*0140*/ 	.word	0x00000000
.L_64:


//--------------------- .nv.compat                --------------------------
	.section	.nv.compat,"",@"SHT_CUDA_COMPAT_INFO"
	.align	4
        /*0000*/ 	.byte	0x02, 0x09, 0x01, 0x00, 0x02, 0x02, 0x01, 0x00, 0x02, 0x05, 0x05, 0x00, 0x03, 0x07, 0x01, 0x01
        /*0010*/ 	.byte	0x02, 0x03, 0x00, 0x00, 0x02, 0x06, 0x01, 0x00, 0x04, 0x0b, 0x08, 0x00, 0x00, 0x00, 0x00, 0x00
        /*0020*/ 	.byte	0x00, 0x00, 0x00, 0x00


//--------------------- .nv.info._ZN7cutlass13device_kernelIN5flash19enable_sm80_to_sm89INS1_16FlashAttnFwdSm80INS1_25CollectiveMainloopFwdSm80ILi4ELi1ELb0EN4cute5tupleIJNS5_1CILi128EEENS7_ILi64EEENS7_ILi96EEEEEELi96ENS_10bfloat16_tEfNS_4arch4Sm80ELb0ELb0ELb1ELb0ELb1ELb0ELb1ELb0EEENS1_21CollectiveEpilogueFwdINS6_IJS8_SA_S9_EEENS6_IJNS7_ILi1EEESI_SI_EEESC_SE_Li128ELb0ELb1ELb0ELb0EEENS1_19SingleTileSchedulerILb0ELb0ELb1ELi128EEEEEEEEEvNT_6ParamsE --------------------------
	.section	.nv.info._ZN7cutlass13device_kernelIN5flash19enable_sm80_to_sm89INS1_16FlashAttnFwdSm80INS1_25CollectiveMainloopFwdSm80ILi4ELi1ELb0EN4cute5tupleIJNS5_1CILi128EEENS7_ILi64EEENS7_ILi96EEEEEELi96ENS_10bfloat16_tEfNS_4arch4Sm80ELb0ELb0ELb1ELb0ELb1ELb0ELb1ELb0EEENS1_21CollectiveEpilogueFwdINS6_IJS8_SA_S9_EEENS6_IJNS7_ILi1EEESI_SI_EEESC_SE_Li128ELb0ELb1ELb0ELb0EEENS1_19SingleTileSchedulerILb0ELb0ELb1ELi128EEEEEEEEEvNT_6ParamsE,"",@"SHT_CUDA_INFO"
	.sectionflags	@""
	.align	4


	//----- nvinfo : EIATTR_CUDA_API_VERSION
	.align		4
        /*0000*/ 	.byte	0x04, 0x37
        /*0002*/ 	.short	(.L_66 - .L_65)
.L_65:
        /*0004*/ 	.word	0x00000082


	//----- nvinfo : EIATTR_KPARAM_INFO
	.align		4
.L_66:
        /*0008*/ 	.byte	0x04, 0x17
        /*000a*/ 	.short	(.L_68 - .L_67)
.L_67:
        /*000c*/ 	.word	0x00000000
        /*0010*/ 	.short	0x0000
        /*0012*/ 	.short	0x0000
        /*0014*/ 	.byte	0x00, 0xf0, 0x61, 0x10


	//----- nvinfo : EIATTR_SPARSE_MMA_MASK
	.align		4
.L_68:
        /*0018*/ 	.byte	0x03, 0x50
        /*001a*/ 	.short	0x0000


	//----- nvinfo : EIATTR_MAXREG_COUNT
	.align		4
        /*001c*/ 	.byte	0x03, 0x1b
        /*001e*/ 	.short	0x00ff


	//----- nvinfo : EIATTR_MERCURY_ISA_VERSION
	.align		4
        /*0020*/ 	.byte	0x03, 0x5f
        /*0022*/ 	.short	0x0101


	//----- nvinfo : EIATTR_VRC_CTA_INIT_COUNT
	.align		4
        /*0024*/ 	.byte	0x02, 0x4a
	.zero		1
	.zero		1


	//----- nvinfo : EIATTR_EXIT_INSTR_OFFSETS
	.align		4
        /*0028*/ 	.byte	0x04, 0x1c
        /*002a*/ 	.short	(.L_70 - .L_69)


	//   ....[0]....
.L_69:
        /*002c*/ 	.word	0x00000010


	//----- nvinfo : EIATTR_MAX_THREADS
	.align		4
.L_70:
        /*0030*/ 	.byte	0x04, 0x05
        /*0032*/ 	.short	(.L_72 - .L_71)
.L_71:
        /*0034*/ 	.word	0x00000080
        /*0038*/ 	.word	0x00000001
        /*003c*/ 	.word	0x00000001


	//----- nvinfo : EIATTR_CBANK_PARAM_SIZE
	.align		4
.L_72:
        /*0040*/ 	.byte	0x03, 0x19
        /*0042*/ 	.short	0x0418


	//----- nvinfo : EIATTR_PARAM_CBANK
	.align		4
        /*0044*/ 	.byte	0x04, 0x0a
        /*0046*/ 	.short	(.L_74 - .L_73)
	.align		4
.L_73:
        /*0048*/ 	.word	index@(.nv.constant0._ZN7cutlass13device_kernelIN5flash19enable_sm80_to_sm89INS1_16FlashAttnFwdSm80INS1_25CollectiveMainloopFwdSm80ILi4ELi1ELb0EN4cute5tupleIJNS5_1CILi128EEENS7_ILi64EEENS7_ILi96EEEEEELi96ENS_10bfloat16_tEfNS_4arch4Sm80ELb0ELb0ELb1ELb0ELb1ELb0ELb1ELb0EEENS1_21CollectiveEpilogueFwdINS6_IJS8_SA_S9_EEENS6_IJNS7_ILi1EEESI_SI_EEESC_SE_Li128ELb0ELb1ELb0ELb0EEENS1_19SingleTileSchedulerILb0ELb0ELb1ELi128EEEEEEEEEvNT_6ParamsE)
        /*004c*/ 	.short	0x0380
        /*004e*/ 	.short	0x0418


	//----- nvinfo : EIATTR_SW_WAR
	.align		4
.L_74:
        /*0050*/ 	.byte	0x04, 0x36
        /*0052*/ 	.short	(.L_76 - .L_75)
.L_75:
        /*0054*/ 	.word	0x00000008
.L_76:


//--------------------- .nv.info._ZN7cutlass13device_kernelIN5flash19enable_sm80_to_sm89INS1_16FlashAttnFwdSm80INS1_25CollectiveMainloopFwdSm80ILi4ELi1ELb0EN4cute5tupleIJNS5_1CILi128EEENS7_ILi64EEENS7_ILi96EEEEEELi96ENS_10bfloat16_tEfNS_4arch4Sm80ELb0ELb0ELb1ELb1ELb1ELb0ELb1ELb0EEENS1_21CollectiveEpilogueFwdINS6_IJS8_SA_S9_EEENS6_IJNS7_ILi1EEESI_SI_EEESC_SE_Li128ELb1ELb1ELb0ELb0EEENS1_19SingleTileSchedulerILb1ELb0ELb1ELi128EEEEEEEEEvNT_6ParamsE --------------------------
	.section	.nv.info._ZN7cutlass13device_kernelIN5flash19enable_sm80_to_sm89INS1_16FlashAttnFwdSm80INS1_25CollectiveMainloopFwdSm80ILi4ELi1ELb0EN4cute5tupleIJNS5_1CILi128EEENS7_ILi64EEENS7_ILi96EEEEEELi96ENS_10bfloat16_tEfNS_4arch4Sm80ELb0ELb0ELb1ELb1ELb1ELb0ELb1ELb0EEENS1_21CollectiveEpilogueFwdINS6_IJS8_SA_S9_EEENS6_IJNS7_ILi1EEESI_SI_EEESC_SE_Li128ELb1ELb1ELb0ELb0EEENS1_19SingleTileSchedulerILb1ELb0ELb1ELi128EEEEEEEEEvNT_6ParamsE,"",@"SHT_CUDA_INFO"
	.sectionflags	@""
	.align	4


	//----- nvinfo : EIATTR_CUDA_API_VERSION
	.align		4
        /*0000*/ 	.byte	0x04, 0x37
        /*0002*/ 	.short	(.L_78 - .L_77)
.L_77:
        /*0004*/ 	.word	0x00000082


	//----- nvinfo : EIATTR_KPARAM_INFO
	.align		4
.L_78:
        /*0008*/ 	.byte	0x04, 0x17
        /*000a*/ 	.short	(.L_80 - .L_79)
.L_79:
        /*000c*/ 	.word	0x00000000
        /*0010*/ 	.short	0x0000
        /*0012*/ 	.short	0x0000
        /*0014*/ 	.byte	0x00, 0xf0, 0x61, 0x10


	//----- nvinfo : EIATTR_SPARSE_MMA_MASK
	.align		4
.L_80:
        /*0018*/ 	.byte	0x03, 0x50
        /*001a*/ 	.short	0x0000


	//----- nvinfo : EIATTR_MAXREG_COUNT
	.align		4
        /*001c*/ 	.byte	0x03, 0x1b
        /*001e*/ 	.short	0x00ff


	//----- nvinfo : EIATTR_MERCURY_ISA_VERSION
	.align		4
        /*0020*/ 	.byte	0x03, 0x5f
        /*0022*/ 	.short	0x0101


	//----- nvinfo : EIATTR_VRC_CTA_INIT_COUNT
	.align		4
        /*0024*/ 	.byte	0x02, 0x4a
	.zero		1
	.zero		1


	//----- nvinfo : EIATTR_EXIT_INSTR_OFFSETS
	.align		4
        /*0028*/ 	.byte	0x04, 0x1c
        /*002a*/ 	.short	(.L_82 - .L_81)


	//   ....[0]....
.L_81:
        /*002c*/ 	.word	0x00000010


	//----- nvinfo : EIATTR_MAX_THREADS
	.align		4
.L_82:
        /*0030*/ 	.byte	0x04, 0x05
        /*0032*/ 	.short	(.L_84 - .L_83)
.L_83:
        /*0034*/ 	.word	0x00000080
        /*0038*/ 	.word	0x00000001
        /*003c*/ 	.word	0x00000001


	//----- nvinfo : EIATTR_CBANK_PARAM_SIZE
	.align		4
.L_84:
        /*0040*/ 	.byte	0x03, 0x19
        /*0042*/ 	.short	0x0418


	//----- nvinfo : EIATTR_PARAM_CBANK
	.align		4
        /*0044*/ 	.byte	0x04, 0x0a
        /*0046*/ 	.short	(.L_86 - .L_85)
	.align		4
.L_85:
        /*0048*/ 	.word	index@(.nv.constant0._ZN7cutlass13device_kernelIN5flash19enable_sm80_to_sm89INS1_16FlashAttnFwdSm80INS1_25CollectiveMainloopFwdSm80ILi4ELi1ELb0EN4cute5tupleIJNS5_1CILi128EEENS7_ILi64EEENS7_ILi96EEEEEELi96ENS_10bfloat16_tEfNS_4arch4Sm80ELb0ELb0ELb1ELb1ELb1ELb0ELb1ELb0EEENS1_21CollectiveEpilogueFwdINS6_IJS8_SA_S9_EEENS6_IJNS7_ILi1EEESI_SI_EEESC_SE_Li128ELb1ELb1ELb0ELb0EEENS1_19SingleTileSchedulerILb1ELb0ELb1ELi128EEEEEEEEEvNT_6ParamsE)
        /*004c*/ 	.short	0x0380
        /*004e*/ 	.short	0x0418


	//----- nvinfo : EIATTR_SW_WAR
	.align		4
.L_86:
        /*0050*/ 	.byte	0x04, 0x36
        /*0052*/ 	.short	(.L_88 - .L_87)
.L_87:
        /*0054*/ 	.word	0x00000008
.L_88:


//--------------------- .nv.info._ZN7cutlass13device_kernelIN5flash19enable_sm80_to_sm89INS1_16FlashAttnFwdSm80INS1_25CollectiveMainloopFwdSm80ILi4ELi1ELb0EN4cute5tupleIJNS5_1CILi128EEENS7_ILi64EEENS7_ILi96EEEEEELi96ENS_10bfloat16_tEfNS_4arch4Sm80ELb0ELb0ELb1ELb1ELb1ELb1ELb1ELb0EEENS1_21CollectiveEpilogueFwdINS6_IJS8_SA_S9_EEENS6_IJNS7_ILi1EEESI_SI_EEESC_SE_Li128ELb1ELb1ELb0ELb0EEENS1_19SingleTileSchedulerILb1ELb0ELb1ELi128EEEEEEEEEvNT_6ParamsE --------------------------
	.section	.nv.info._ZN7cutlass13device_kernelIN5flash19enable_sm80_to_sm89INS1_16FlashAttnFwdSm80INS1_25CollectiveMainloopFwdSm80ILi4ELi1ELb0EN4cute5tupleIJNS5_1CILi128EEENS7_ILi64EEENS7_ILi96EEEEEELi96ENS_10bfloat16_tEfNS_4arch4Sm80ELb0ELb0ELb1ELb1ELb1ELb1ELb1ELb0EEENS1_21CollectiveEpilogueFwdINS6_IJS8_SA_S9_EEENS6_IJNS7_ILi1EEESI_SI_EEESC_SE_Li128ELb1ELb1ELb0ELb0EEENS1_19SingleTileSchedulerILb1ELb0ELb1ELi128EEEEEEEEEvNT_6ParamsE,"",@"SHT_CUDA_INFO"
	.sectionflags	@""
	.align	4


	//----- nvinfo : EIATTR_CUDA_API_VERSION
	.align		4
        /*0000*/ 	.byte	0x04, 0x37
        /*0002*/ 	.short	(.L_90 - .L_89)
.L_89:
        /*0004*/ 	.word	0x00000082


	//----- nvinfo : EIATTR_KPARAM_INFO
	.align		4
.L_90:
        /*0008*/ 	.byte	0x04, 0x17
        /*000a*/ 	.short	(.L_92 - .L_91)
.L_91:
        /*000c*/ 	.word	0x00000000
        /*0010*/ 	.short	0x0000
        /*0012*/ 	.short	0x0000
        /*0014*/ 	.byte	0x00, 0xf0, 0x61, 0x10


	//----- nvinfo : EIATTR_SPARSE_MMA_MASK
	.align		4
.L_92:
        /*0018*/ 	.byte	0x03, 0x50
        /*001a*/ 	.short	0x0000


	//----- nvinfo : EIATTR_MAXREG_COUNT
	.align		4
        /*001c*/ 	.byte	0x03, 0x1b
        /*001e*/ 	.short	0x00ff


	//----- nvinfo : EIATTR_MERCURY_ISA_VERSION
	.align		4
        /*0020*/ 	.byte	0x03, 0x5f
        /*0022*/ 	.short	0x0101


	//----- nvinfo : EIATTR_VRC_CTA_INIT_COUNT
	.align		4
        /*0024*/ 	.byte	0x02, 0x4a
	.zero		1
	.zero		1


	//----- nvinfo : EIATTR_EXIT_INSTR_OFFSETS
	.align		4
        /*0028*/ 	.byte	0x04, 0x1c
        /*002a*/ 	.short	(.L_94 - .L_93)


	//   ....[0]....
.L_93:
        /*002c*/ 	.word	0x00000010


	//----- nvinfo : EIATTR_MAX_THREADS
	.align		4
.L_94:
        /*0030*/ 	.byte	0x04, 0x05
        /*0032*/ 	.short	(.L_96 - .L_95)
.L_95:
        /*0034*/ 	.word	0x00000080
        /*0038*/ 	.word	0x00000001
        /*003c*/ 	.word	0x00000001


	//----- nvinfo : EIATTR_CBANK_PARAM_SIZE
	.align		4
.L_96:
        /*0040*/ 	.byte	0x03, 0x19
        /*0042*/ 	.short	0x0418


	//----- nvinfo : EIATTR_PARAM_CBANK
	.align		4
        /*0044*/ 	.byte	0x04, 0x0a
        /*0046*/ 	.short	(.L_98 - .L_97)
	.align		4
.L_97:
        /*0048*/ 	.word	index@(.nv.constant0._ZN7cutlass13device_kernelIN5flash19enable_sm80_to_sm89INS1_16FlashAttnFwdSm80INS1_25CollectiveMainloopFwdSm80ILi4ELi1ELb0EN4cute5tupleIJNS5_1CILi128EEENS7_ILi64EEENS7_ILi96EEEEEELi96ENS_10bfloat16_tEfNS_4arch4Sm80ELb0ELb0ELb1ELb1ELb1ELb1ELb1ELb0EEENS1_21CollectiveEpilogueFwdINS6_IJS8_SA_S9_EEENS6_IJNS7_ILi1EEESI_SI_EEESC_SE_Li128ELb1ELb1ELb0ELb0EEENS1_19SingleTileSchedulerILb1ELb0ELb1ELi128EEEEEEEEEvNT_6ParamsE)
        /*004c*/ 	.short	0x0380
        /*004e*/ 	.short	0x0418


	//----- nvinfo : EIATTR_SW_WAR
	.align		4
.L_98:
        /*0050*/ 	.byte	0x04, 0x36
        /*0052*/ 	.short	(.L_100 - .L_99)
.L_99:
        /*0054*/ 	.word	0x00000008
.L_100:


//--------------------- .nv.info._ZN7cutlass13device_kernelIN5flash19enable_sm80_to_sm89INS1_16FlashAttnFwdSm80INS1_25CollectiveMainloopFwdSm80ILi4ELi1ELb0EN4cute5tupleIJNS5_1CILi128EEENS7_ILi48EEENS7_ILi96EEEEEELi96ENS_10bfloat16_tEfNS_4arch4Sm80ELb0ELb1ELb1ELb0ELb1ELb0ELb1ELb0EEENS1_21CollectiveEpilogueFwdINS6_IJS8_SA_S9_EEENS6_IJNS7_ILi1EEESI_SI_EEESC_SE_Li128ELb0ELb1ELb0ELb0EEENS1_19SingleTileSchedulerILb0ELb0ELb1ELi128EEEEEEEEEvNT_6ParamsE --------------------------
	.section	.nv.info._ZN7cutlass13device_kernelIN5flash19enable_sm80_to_sm89INS1_16FlashAttnFwdSm80INS1_25CollectiveMainloopFwdSm80ILi4ELi1ELb0EN4cute5tupleIJNS5_1CILi128EEENS7_ILi48EEENS7_ILi96EEEEEELi96ENS_10bfloat16_tEfNS_4arch4Sm80ELb0ELb1ELb1ELb0ELb1ELb0ELb1ELb0EEENS1_21CollectiveEpilogueFwdINS6_IJS8_SA_S9_EEENS6_IJNS7_ILi1EEESI_SI_EEESC_SE_Li128ELb0ELb1ELb0ELb0EEENS1_19SingleTileSchedulerILb0ELb0ELb1ELi128EEEEEEEEEvNT_6ParamsE,"",@"SHT_CUDA_INFO"
	.sectionflags	@""
	.align	4


	//----- nvinfo : EIATTR_CUDA_API_VERSION
	.align		4
        /*0000*/ 	.byte	0x04, 0x37
        /*0002*/ 	.short	(.L_102 - .L_101)
.L_101:
        /*0004*/ 	.word	0x00000082


	//----- nvinfo : EIATTR_KPARAM_INFO
	.align		4
.L_102:
        /*0008*/ 	.byte	0x04, 0x17
        /*000a*/ 	.short	(.L_104 - .L_103)
.L_103:
        /*000c*/ 	.word	0x00000000
        /*0010*/ 	.short	0x0000
        /*0012*/ 	.short	0x0000
        /*0014*/ 	.byte	0x00, 0xf0, 0x61, 0x10


	//----- nvinfo : EIATTR_SPARSE_MMA_MASK
	.align		4
.L_104:
        /*0018*/ 	.byte	0x03, 0x50
        /*001a*/ 	.short	0x0000


	//----- nvinfo : EIATTR_MAXREG_COUNT
	.align		4
        /*001c*/ 	.byte	0x03, 0x1b
        /*001e*/ 	.short	0x00ff


	//----- nvinfo : EIATTR_MERCURY_ISA_VERSION
	.align		4
        /*0020*/ 	.byte	0x03, 0x5f
        /*0022*/ 	.short	0x0101


	//----- nvinfo : EIATTR_VRC_CTA_INIT_COUNT
	.align		4
        /*0024*/ 	.byte	0x02, 0x4a
	.zero		1
	.zero		1


	//----- nvinfo : EIATTR_EXIT_INSTR_OFFSETS
	.align		4
        /*0028*/ 	.byte	0x04, 0x1c
        /*002a*/ 	.short	(.L_106 - .L_105)


	//   ....[0]....
.L_105:
        /*002c*/ 	.word	0x00000010


	//----- nvinfo : EIATTR_MAX_THREADS
	.align		4
.L_106:
        /*0030*/ 	.byte	0x04, 0x05
        /*0032*/ 	.short	(.L_108 - .L_107)
.L_107:
        /*0034*/ 	.word	0x00000080
        /*0038*/ 	.word	0x00000001
        /*003c*/ 	.word	0x00000001


	//----- nvinfo : EIATTR_CBANK_PARAM_SIZE
	.align		4
.L_108:
        /*0040*/ 	.byte	0x03, 0x19
        /*0042*/ 	.short	0x0418


	//----- nvinfo : EIATTR_PARAM_CBANK
	.align		4
        /*0044*/ 	.byte	0x04, 0x0a
        /*0046*/ 	.short	(.L_110 - .L_109)
	.align		4
.L_109:
        /*0048*/ 	.word	index@(.nv.constant0._ZN7cutlass13device_kernelIN5flash19enable_sm80_to_sm89INS1_16FlashAttnFwdSm80INS1_25CollectiveMainloopFwdSm80ILi4ELi1ELb0EN4cute5tupleIJNS5_1CILi128EEENS7_ILi48EEENS7_ILi96EEEEEELi96ENS_10bfloat16_tEfNS_4arch4Sm80ELb0ELb1ELb1ELb0ELb1ELb0ELb1ELb0EEENS1_21CollectiveEpilogueFwdINS6_IJS8_SA_S9_EEENS6_IJNS7_ILi1EEESI_SI_EEESC_SE_Li128ELb0ELb1ELb0ELb0EEENS1_19SingleTileSchedulerILb0ELb0ELb1ELi128EEEEEEEEEvNT_6ParamsE)
        /*004c*/ 	.short	0x0380
        /*004e*/ 	.short	0x0418


	//----- nvinfo : EIATTR_SW_WAR
	.align		4
.L_110:
        /*0050*/ 	.byte	0x04, 0x36
        /*0052*/ 	.short	(.L_112 - .L_111)
.L_111:
        /*0054*/ 	.word	0x00000008
.L_112:


//--------------------- .nv.info._ZN7cutlass13device_kernelIN5flash19enable_sm80_to_sm89INS1_16FlashAttnFwdSm80INS1_25CollectiveMainloopFwdSm80ILi4ELi1ELb0EN4cute5tupleIJNS5_1CILi128EEENS7_ILi48EEENS7_ILi96EEEEEELi96ENS_10bfloat16_tEfNS_4arch4Sm80ELb0ELb1ELb1ELb1ELb1ELb0ELb1ELb0EEENS1_21CollectiveEpilogueFwdINS6_IJS8_SA_S9_EEENS6_IJNS7_ILi1EEESI_SI_EEESC_SE_Li128ELb1ELb1ELb0ELb0EEENS1_19SingleTileSchedulerILb1ELb0ELb1ELi128EEEEEEEEEvNT_6ParamsE --------------------------
	.section	.nv.info._ZN7cutlass13device_kernelIN5flash19enable_sm80_to_sm89INS1_16FlashAttnFwdSm80INS1_25CollectiveMainloopFwdSm80ILi4ELi1ELb0EN4cute5tupleIJNS5_1CILi128EEENS7_ILi48EEENS7_ILi96EEEEEELi96ENS_10bfloat16_tEfNS_4arch4Sm80ELb0ELb1ELb1ELb1ELb1ELb0ELb1ELb0EEENS1_21CollectiveEpilogueFwdINS6_IJS8_SA_S9_EEENS6_IJNS7_ILi1EEESI_SI_EEESC_SE_Li128ELb1ELb1ELb0ELb0EEENS1_19SingleTileSchedulerILb1ELb0ELb1ELi128EEEEEEEEEvNT_6ParamsE,"",@"SHT_CUDA_INFO"
	.sectionflags	@""
	.align	4


	//----- nvinfo : EIATTR_CUDA_API_VERSION
	.align		4
        /*0000*/ 	.byte	0x04, 0x37
        /*0002*/ 	.short	(.L_114 - .L_113)
.L_113:
        /*0004*/ 	.word	0x00000082


	//----- nvinfo : EIATTR_KPARAM_INFO
	.align		4
.L_114:
        /*0008*/ 	.byte	0x04, 0x17
        /*000a*/ 	.short	(.L_116 - .L_115)
.L_115:
        /*000c*/ 	.word	0x00000000
        /*0010*/ 	.short	0x0000
        /*0012*/ 	.short	0x0000
        /*0014*/ 	.byte	0x00, 0xf0, 0x61, 0x10


	//----- nvinfo : EIATTR_SPARSE_MMA_MASK
	.align		4
.L_116:
        /*0018*/ 	.byte	0x03, 0x50
        /*001a*/ 	.short	0x0000


	//----- nvinfo : EIATTR_MAXREG_COUNT
	.align		4
        /*001c*/ 	.byte	0x03, 0x1b
        /*001e*/ 	.short	0x00ff


	//----- nvinfo : EIATTR_MERCURY_ISA_VERSION
	.align		4
        /*0020*/ 	.byte	0x03, 0x5f
        /*0022*/ 	.short	0x0101


	//----- nvinfo : EIATTR_VRC_CTA_INIT_COUNT
	.align		4
        /*0024*/ 	.byte	0x02, 0x4a
	.zero		1
	.zero		1


	//----- nvinfo : EIATTR_EXIT_INSTR_OFFSETS
	.align		4
        /*0028*/ 	.byte	0x04, 0x1c
        /*002a*/ 	.short	(.L_118 - .L_117)


	//   ....[0]....
.L_117:
        /*002c*/ 	.word	0x00000010


	//----- nvinfo : EIATTR_MAX_THREADS
	.align		4
.L_118:
        /*0030*/ 	.byte	0x04, 0x05
        /*0032*/ 	.short	(.L_120 - .L_119)
.L_119:
        /*0034*/ 	.word	0x00000080
        /*0038*/ 	.word	0x00000001
        /*003c*/ 	.word	0x00000001


	//----- nvinfo : EIATTR_CBANK_PARAM_SIZE
	.align		4
.L_120:
        /*0040*/ 	.byte	0x03, 0x19
        /*0042*/ 	.short	0x0418


	//----- nvinfo : EIATTR_PARAM_CBANK
	.align		4
        /*0044*/ 	.byte	0x04, 0x0a
        /*0046*/ 	.short	(.L_122 - .L_121)
	.align		4
.L_121:
        /*0048*/ 	.word	index@(.nv.constant0._ZN7cutlass13device_kernelIN5flash19enable_sm80_to_sm89INS1_16FlashAttnFwdSm80INS1_25CollectiveMainloopFwdSm80ILi4ELi1ELb0EN4cute5tupleIJNS5_1CILi128EEENS7_ILi48EEENS7_ILi96EEEEEELi96ENS_10bfloat16_tEfNS_4arch4Sm80ELb0ELb1ELb1ELb1ELb1ELb0ELb1ELb0EEENS1_21CollectiveEpilogueFwdINS6_IJS8_SA_S9_EEENS6_IJNS7_ILi1EEESI_SI_EEESC_SE_Li128ELb1ELb1ELb0ELb0EEENS1_19SingleTileSchedulerILb1ELb0ELb1ELi128EEEEEEEEEvNT_6ParamsE)
        /*004c*/ 	.short	0x0380
        /*004e*/ 	.short	0x0418


	//----- nvinfo : EIATTR_SW_WAR
	.align		4
.L_122:
        /*0050*/ 	.byte	0x04, 0x36
        /*0052*/ 	.short	(.L_124 - .L_123)
.L_123:
        /*0054*/ 	.word	0x00000008
.L_124:


//--------------------- .nv.info._ZN7cutlass13device_kernelIN5flash19enable_sm80_to_sm89INS1_16FlashAttnFwdSm80INS1_25CollectiveMainloopFwdSm80ILi4ELi1ELb0EN4cute5tupleIJNS5_1CILi128EEENS7_ILi48EEENS7_ILi96EEEEEELi96ENS_10bfloat16_tEfNS_4arch4Sm80ELb0ELb1ELb1ELb1ELb1ELb1ELb1ELb0EEENS1_21CollectiveEpilogueFwdINS6_IJS8_SA_S9_EEENS6_IJNS7_ILi1EEESI_SI_EEESC_SE_Li128ELb1ELb1ELb0ELb0EEENS1_19SingleTileSchedulerILb1ELb0ELb1ELi128EEEEEEEEEvNT_6ParamsE --------------------------
	.section	.nv.info._ZN7cutlass13device_kernelIN5flash19enable_sm80_to_sm89INS1_16FlashAttnFwdSm80INS1_25CollectiveMainloopFwdSm80ILi4ELi1ELb0EN4cute5tupleIJNS5_1CILi128EEENS7_ILi48EEENS7_ILi96EEEEEELi96ENS_10bfloat16_tEfNS_4arch4Sm80ELb0ELb1ELb1ELb1ELb1ELb1ELb1ELb0EEENS1_21CollectiveEpilogueFwdINS6_IJS8_SA_S9_EEENS6_IJNS7_ILi1EEESI_SI_EEESC_SE_Li128ELb1ELb1ELb0ELb0EEENS1_19SingleTileSchedulerILb1ELb0ELb1ELi128EEEEEEEEEvNT_6ParamsE,"",@"SHT_CUDA_INFO"
	.sectionflags	@""
	.align	4


	//----- nvinfo : EIATTR_CUDA_API_VERSION
	.align		4
        /*0000*/ 	.byte	0x04, 0x37
        /*0002*/ 	.short	(.L_126 - .L_125)
.L_125:
        /*0004*/ 	.word	0x00000082


	//----- nvinfo : EIATTR_KPARAM_INFO
	.align		4
.L_126:
        /*0008*/ 	.byte	0x04, 0x17
        /*000a*/ 	.short	(.L_128 - .L_127)
.L_127:
        /*000c*/ 	.word	0x00000000
        /*0010*/ 	.short	0x0000
        /*0012*/ 	.short	0x0000
        /*0014*/ 	.byte	0x00, 0xf0, 0x61, 0x10


	//----- nvinfo : EIATTR_SPARSE_MMA_MASK
	.align		4
.L_128:
        /*0018*/ 	.byte	0x03, 0x50
        /*001a*/ 	.short	0x0000


	//----- nvinfo : EIATTR_MAXREG_COUNT
	.align		4
        /*001c*/ 	.byte	0x03, 0x1b
        /*001e*/ 	.short	0x00ff


	//----- nvinfo : EIATTR_MERCURY_ISA_VERSION
	.align		4
        /*0020*/ 	.byte	0x03, 0x5f
        /*0022*/ 	.short	0x0101


	//----- nvinfo : EIATTR_VRC_CTA_INIT_COUNT
	.align		4
        /*0024*/ 	.byte	0x02, 0x4a
	.zero		1
	.zero		1


	//----- nvinfo : EIATTR_EXIT_INSTR_OFFSETS
	.align		4
        /*0028*/ 	.byte	0x04, 0x1c
        /*002a*/ 	.short	(.L_130 - .L_129)


	//   ....[0]....
.L_129:
        /*002c*/ 	.word	0x00000010


	//----- nvinfo : EIATTR_MAX_THREADS
	.align		4
.L_130:
        /*0030*/ 	.byte	0x04, 0x05
        /*0032*/ 	.short	(.L_132 - .L_131)
.L_131:
        /*0034*/ 	.word	0x00000080
        /*0038*/ 	.word	0x00000001
        /*003c*/ 	.word	0x00000001


	//----- nvinfo : EIATTR_CBANK_PARAM_SIZE
	.align		4
.L_132:
        /*0040*/ 	.byte	0x03, 0x19
        /*0042*/ 	.short	0x0418


	//----- nvinfo : EIATTR_PARAM_CBANK
	.align		4
        /*0044*/ 	.byte	0x04, 0x0a
        /*0046*/ 	.short	(.L_134 - .L_133)
	.align		4
.L_133:
        /*0048*/ 	.word	index@(.nv.constant0._ZN7cutlass13device_kernelIN5flash19enable_sm80_to_sm89INS1_16FlashAttnFwdSm80INS1_25CollectiveMainloopFwdSm80ILi4ELi1ELb0EN4cute5tupleIJNS5_1CILi128EEENS7_ILi48EEENS7_ILi96EEEEEELi96ENS_10bfloat16_tEfNS_4arch4Sm80ELb0ELb1ELb1ELb1ELb1ELb1ELb1ELb0EEENS1_21CollectiveEpilogueFwdINS6_IJS8_SA_S9_EEENS6_IJNS7_ILi1EEESI_SI_EEESC_SE_Li128ELb1ELb1ELb0ELb0EEENS1_19SingleTileSchedulerILb1ELb0ELb1ELi128EEEEEEEEEvNT_6ParamsE)
        /*004c*/ 	.short	0x0380
        /*004e*/ 	.short	0x0418


	//----- nvinfo : EIATTR_SW_WAR
	.align		4
.L_134:
        /*0050*/ 	.byte	0x04, 0x36
        /*0052*/ 	.short	(.L_136 - .L_135)
.L_135:
        /*0054*/ 	.word	0x00000008
.L_136:


//--------------------- .nv.info._ZN7cutlass13device_kernelIN5flash19enable_sm80_to_sm89INS1_16FlashAttnFwdSm80INS1_25CollectiveMainloopFwdSm80ILi4ELi1ELb0EN4cute5tupleIJNS5_1CILi128EEENS7_ILi64EEENS7_ILi96EEEEEELi96ENS_10bfloat16_tEfNS_4arch4Sm80ELb1ELb0ELb1ELb0ELb1ELb0ELb1ELb0EEENS1_21CollectiveEpilogueFwdINS6_IJS8_SA_S9_EEENS6_IJNS7_ILi1EEESI_SI_EEESC_SE_Li128ELb0ELb1ELb0ELb0EEENS1_30DynamicPersistentTileSchedulerILi128ELi128ELb0ELb1ELb0EEEEEEEEEvNT_6ParamsE --------------------------
	.section	.nv.info._ZN7cutlass13device_kernelIN5flash19enable_sm80_to_sm89INS1_16FlashAttnFwdSm80INS1_25CollectiveMainloopFwdSm80ILi4ELi1ELb0EN4cute5tupleIJNS5_1CILi128EEENS7_ILi64EEENS7_ILi96EEEEEELi96ENS_10bfloat16_tEfNS_4arch4Sm80ELb1ELb0ELb1ELb0ELb1ELb0ELb1ELb0EEENS1_21CollectiveEpilogueFwdINS6_IJS8_SA_S9_EEENS6_IJNS7_ILi1EEESI_SI_EEESC_SE_Li128ELb0ELb1ELb0ELb0EEENS1_30DynamicPersistentTileSchedulerILi128ELi128ELb0ELb1ELb0EEEEEEEEEvNT_6ParamsE,"",@"SHT_CUDA_INFO"
	.sectionflags	@""
	.align	4


	//----- nvinfo : EIATTR_CUDA_API_VERSION
	.align		4
        /*0000*/ 	.byte	0x04, 0x37
        /*0002*/ 	.short	(.L_138 - .L_137)
.L_137:
        /*0004*/ 	.word	0x00000082


	//----- nvinfo : EIATTR_KPARAM_INFO
	.align		4
.L_138:
        /*0008*/ 	.byte	0x04, 0x17
        /*000a*/ 	.short	(.L_140 - .L_139)
.L_139:
        /*000c*/ 	.word	0x00000000
        /*0010*/ 	.short	0x0000
        /*0012*/ 	.short	0x0000
        /*0014*/ 	.byte	0x00, 0xf0, 0xa1, 0x10


	//----- nvinfo : EIATTR_SPARSE_MMA_MASK
	.align		4
.L_140:
        /*0018*/ 	.byte	0x03, 0x50
        /*001a*/ 	.short	0x0000


	//----- nvinfo : EIATTR_MAXREG_COUNT
	.align		4
        /*001c*/ 	.byte	0x03, 0x1b
        /*001e*/ 	.short	0x00ff


	//----- nvinfo : EIATTR_MERCURY_ISA_VERSION
	.align		4
        /*0020*/ 	.byte	0x03, 0x5f
        /*0022*/ 	.short	0x0101


	//----- nvinfo : EIATTR_VRC_CTA_INIT_COUNT
	.align		4
        /*0024*/ 	.byte	0x02, 0x4a
	.zero		1
	.zero		1


	//----- nvinfo : EIATTR_EXIT_INSTR_OFFSETS
	.align		4
        /*0028*/ 	.byte	0x04, 0x1c
        /*002a*/ 	.short	(.L_142 - .L_141)


	//   ....[0]....
.L_141:
        /*002c*/ 	.word	0x00000010


	//----- nvinfo : EIATTR_MAX_THREADS
	.align		4
.L_142:
        /*0030*/ 	.byte	0x04, 0x05
        /*0032*/ 	.short	(.L_144 - .L_143)
.L_143:
        /*0034*/ 	.word	0x00000080
        /*0038*/ 	.word	0x00000001
        /*003c*/ 	.word	0x00000001


	//----- nvinfo : EIATTR_CBANK_PARAM_SIZE
	.align		4
.L_144:
        /*0040*/ 	.byte	0x03, 0x19
        /*0042*/ 	.short	0x0428


	//----- nvinfo : EIATTR_PARAM_CBANK
	.align		4
        /*0044*/ 	.byte	0x04, 0x0a
        /*0046*/ 	.short	(.L_146 - .L_145)
	.align		4
.L_145:
        /*0048*/ 	.word	index@(.nv.constant0._ZN7cutlass13device_kernelIN5flash19enable_sm80_to_sm89INS1_16FlashAttnFwdSm80INS1_25CollectiveMainloopFwdSm80ILi4ELi1ELb0EN4cute5tupleIJNS5_1CILi128EEENS7_ILi64EEENS7_ILi96EEEEEELi96ENS_10bfloat16_tEfNS_4arch4Sm80ELb1ELb0ELb1ELb0ELb1ELb0ELb1ELb0EEENS1_21CollectiveEpilogueFwdINS6_IJS8_SA_S9_EEENS6_IJNS7_ILi1EEESI_SI_EEESC_SE_Li128ELb0ELb1ELb0ELb0EEENS1_30DynamicPersistentTileSchedulerILi128ELi128ELb0ELb1ELb0EEEEEEEEEvNT_6ParamsE)
        /*004c*/ 	.short	0x0380
        /*004e*/ 	.short	0x0428


	//----- nvinfo : EIATTR_SW_WAR
	.align		4
.L_146:
        /*0050*/ 	.byte	0x04, 0x36
        /*0052*/ 	.short	(.L_148 - .L_147)
.L_147:
        /*0054*/ 	.word	0x00000008
.L_148:


//--------------------- .nv.info._ZN7cutlass13device_kernelIN5flash19enable_sm80_to_sm89INS1_16FlashAttnFwdSm80INS1_25CollectiveMainloopFwdSm80ILi4ELi1ELb0EN4cute5tupleIJNS5_1CILi128EEENS7_ILi64EEENS7_ILi96EEEEEELi96ENS_10bfloat16_tEfNS_4arch4Sm80ELb1ELb0ELb1ELb1ELb1ELb0ELb1ELb0EEENS1_21CollectiveEpilogueFwdINS6_IJS8_SA_S9_EEENS6_IJNS7_ILi1EEESI_SI_EEESC_SE_Li128ELb1ELb1ELb0ELb0EEENS1_19SingleTileSchedulerILb1ELb0ELb1ELi128EEEEEEEEEvNT_6ParamsE --------------------------
	.section	.nv.info._ZN7cutlass13device_kernelIN5flash19enable_sm80_to_sm89INS1_16FlashAttnFwdSm80INS1_25CollectiveMainloopFwdSm80ILi4ELi1ELb0EN4cute5tupleIJNS5_1CILi128EEENS7_ILi64EEENS7_ILi96EEEEEELi96ENS_10bfloat16_tEfNS_4arch4Sm80ELb1ELb0ELb1ELb1ELb1ELb0ELb1ELb0EEENS1_21CollectiveEpilogueFwdINS6_IJS8_SA_S9_EEENS6_IJNS7_ILi1EEESI_SI_EEESC_SE_Li128ELb1ELb1ELb0ELb0EEENS1_19SingleTileSchedulerILb1ELb0ELb1ELi128EEEEEEEEEvNT_6ParamsE,"",@"SHT_CUDA_INFO"
	.sectionflags	@""
	.align	4


	//----- nvinfo : EIATTR_CUDA_API_VERSION
	.align		4
        /*0000*/ 	.byte	0x04, 0x37
        /*0002*/ 	.short	(.L_150 - .L_149)
.L_149:
        /*0004*/ 	.word	0x00000082


	//----- nvinfo : EIATTR_KPARAM_INFO
	.align		4
.L_150:
        /*0008*/ 	.byte	0x04, 0x17
        /*000a*/ 	.short	(.L_152 - .L_151)
.L_151:
        /*000c*/ 	.word	0x00000000
        /*0010*/ 	.short	0x0000
        /*0012*/ 	.short	0x0000
        /*0014*/ 	.byte	0x00, 0xf0, 0x61, 0x10


	//----- nvinfo : EIATTR_SPARSE_MMA_MASK
	.align		4
.L_152:
        /*0018*/ 	.byte	0x03, 0x50
        /*001a*/ 	.short	0x0000


	//----- nvinfo : EIATTR_MAXREG_COUNT
	.align		4
        /*001c*/ 	.byte	0x03, 0x1b
        /*001e*/ 	.short	0x00ff


	//----- nvinfo : EIATTR_MERCURY_ISA_VERSION
	.align		4
        /*0020*/ 	.byte	0x03, 0x5f
        /*0022*/ 	.short	0x0101


	//----- nvinfo : EIATTR_VRC_CTA_INIT_COUNT
	.align		4
        /*0024*/ 	.byte	0x02, 0x4a
	.zero		1
	.zero		1


	//----- nvinfo : EIATTR_EXIT_INSTR_OFFSETS
	.align		4
        /*0028*/ 	.byte	0x04, 0x1c
        /*002a*/ 	.short	(.L_154 - .L_153)


	//   ....[0]....
.L_153:
        /*002c*/ 	.word	0x00000010


	//----- nvinfo : EIATTR_MAX_THREADS
	.align		4
.L_154:
        /*0030*/ 	.byte	0x04, 0x05
        /*0032*/ 	.short	(.L_156 - .L_155)
.L_155:
        /*0034*/ 	.word	0x00000080
        /*0038*/ 	.word	0x00000001
        /*003c*/ 	.word	0x00000001


	//----- nvinfo : EIATTR_CBANK_PARAM_SIZE
	.align		4
.L_156:
        /*0040*/ 	.byte	0x03, 0x19
        /*0042*/ 	.short	0x0418


	//----- nvinfo : EIATTR_PARAM_CBANK
	.align		4
        /*0044*/ 	.byte	0x04, 0x0a
        /*0046*/ 	.short	(.L_158 - .L_157)
	.align		4
.L_157:
        /*0048*/ 	.word	index@(.nv.constant0._ZN7cutlass13device_kernelIN5flash19enable_sm80_to_sm89INS1_16FlashAttnFwdSm80INS1_25CollectiveMainloopFwdSm80ILi4ELi1ELb0EN4cute5tupleIJNS5_1CILi128EEENS7_ILi64EEENS7_ILi96EEEEEELi96ENS_10bfloat16_tEfNS_4arch4Sm80ELb1ELb0ELb1ELb1ELb1ELb0ELb1ELb0EEENS1_21CollectiveEpilogueFwdINS6_IJS8_SA_S9_EEENS6_IJNS7_ILi1EEESI_SI_EEESC_SE_Li128ELb1ELb1ELb0ELb0EEENS1_19SingleTileSchedulerILb1ELb0ELb1ELi128EEEEEEEEEvNT_6ParamsE)
        /*004c*/ 	.short	0x0380
        /*004e*/ 	.short	0x0418


	//----- nvinfo : EIATTR_SW_WAR
	.align		4
.L_158:
        /*0050*/ 	.byte	0x04, 0x36
        /*0052*/ 	.short	(.L_160 - .L_159)
.L_159:
        /*0054*/ 	.word	0x00000008
.L_160:


//--------------------- .nv.info._ZN7cutlass13device_kernelIN5flash19enable_sm80_to_sm89INS1_16FlashAttnFwdSm80INS1_25CollectiveMainloopFwdSm80ILi4ELi1ELb0EN4cute5tupleIJNS5_1CILi128EEENS7_ILi64EEENS7_ILi96EEEEEELi96ENS_10bfloat16_tEfNS_4arch4Sm80ELb1ELb0ELb1ELb1ELb1ELb1ELb1ELb0EEENS1_21CollectiveEpilogueFwdINS6_IJS8_SA_S9_EEENS6_IJNS7_ILi1EEESI_SI_EEESC_SE_Li128ELb1ELb1ELb0ELb0EEENS1_19SingleTileSchedulerILb1ELb0ELb1ELi128EEEEEEEEEvNT_6ParamsE --------------------------
	.section	.nv.info._ZN7cutlass13device_kernelIN5flash19enable_sm80_to_sm89INS1_16FlashAttnFwdSm80INS1_25CollectiveMainloopFwdSm80ILi4ELi1ELb0EN4cute5tupleIJNS5_1CILi128EEENS7_ILi64EEENS7_ILi96EEEEEELi96ENS_10bfloat16_tEfNS_4arch4Sm80ELb1ELb0ELb1ELb1ELb1ELb1ELb1ELb0EEENS1_21CollectiveEpilogueFwdINS6_IJS8_SA_S9_EEENS6_IJNS7_ILi1EEESI_SI_EEESC_SE_Li128ELb1ELb1ELb0ELb0EEENS1_19SingleTileSchedulerILb1ELb0ELb1ELi128EEEEEEEEEvNT_6ParamsE,"",@"SHT_CUDA_INFO"
	.sectionflags	@""
	.align	4


	//----- nvinfo : EIATTR_CUDA_API_VERSION
	.align		4
        /*0000*/ 	.byte	0x04, 0x37
        /*0002*/ 	.short	(.L_162 - .L_161)
.L_161:
        /*0004*/ 	.word	0x00000082


	//----- nvinfo : EIATTR_KPARAM_INFO
	.align		4
.L_162:
        /*0008*/ 	.byte	0x04, 0x17
        /*000a*/ 	.short	(.L_164 - .L_163)
.L_163:
        /*000c*/ 	.word	0x00000000
        /*0010*/ 	.short	0x0000
        /*0012*/ 	.short	0x0000
        /*0014*/ 	.byte	0x00, 0xf0, 0x61, 0x10


	//----- nvinfo : EIATTR_SPARSE_MMA_MASK
	.align		4
.L_164:
        /*0018*/ 	.byte	0x03, 0x50
        /*001a*/ 	.short	0x0000


	//----- nvinfo : EIATTR_MAXREG_COUNT
	.align		4
        /*001c*/ 	.byte	0x03, 0x1b
        /*001e*/ 	.short	0x00ff


	//----- nvinfo : EIATTR_MERCURY_ISA_VERSION
	.align		4
        /*0020*/ 	.byte	0x03, 0x5f
        /*0022*/ 	.short	0x0101


	//----- nvinfo : EIATTR_VRC_CTA_INIT_COUNT
	.align		4
        /*0024*/ 	.byte	0x02, 0x4a
	.zero		1
	.zero		1


	//----- nvinfo : EIATTR_EXIT_INSTR_OFFSETS
	.align		4
        /*0028*/ 	.byte	0x04, 0x1c
        /*002a*/ 	.short	(.L_166 - .L_165)


	//   ....[0]....
.L_165:
        /*002c*/ 	.word	0x00000010


	//----- nvinfo : EIATTR_MAX_THREADS
	.align		4
.L_166:
        /*0030*/ 	.byte	0x04, 0x05
        /*0032*/ 	.short	(.L_168 - .L_167)
.L_167:
        /*0034*/ 	.word	0x00000080
        /*0038*/ 	.word	0x00000001
        /*003c*/ 	.word	0x00000001


	//----- nvinfo : EIATTR_CBANK_PARAM_SIZE
	.align		4
.L_168:
        /*0040*/ 	.byte	0x03, 0x19
        /*0042*/ 	.short	0x0418


	//----- nvinfo : EIATTR_PARAM_CBANK
	.align		4
        /*0044*/ 	.byte	0x04, 0x0a
        /*0046*/ 	.short	(.L_170 - .L_169)
	.align		4
.L_169:
        /*0048*/ 	.word	index@(.nv.constant0._ZN7cutlass13device_kernelIN5flash19enable_sm80_to_sm89INS1_16FlashAttnFwdSm80INS1_25CollectiveMainloopFwdSm80ILi4ELi1ELb0EN4cute5tupleIJNS5_1CILi128EEENS7_ILi64EEENS7_ILi96EEEEEELi96ENS_10bfloat16_tEfNS_4arch4Sm80ELb1ELb0ELb1ELb1ELb1ELb1ELb1ELb0EEENS1_21CollectiveEpilogueFwdINS6_IJS8_SA_S9_EEENS6_IJNS7_ILi1EEESI_SI_EEESC_SE_Li128ELb1ELb1ELb0ELb0EEENS1_19SingleTileSchedulerILb1ELb0ELb1ELi128EEEEEEEEEvNT_6ParamsE)
        /*004c*/ 	.short	0x0380
        /*004e*/ 	.short	0x0418


	//----- nvinfo : EIATTR_SW_WAR
	.align		4
.L_170:
        /*0050*/ 	.byte	0x04, 0x36
        /*0052*/ 	.short	(.L_172 - .L_171)
.L_171:
        /*0054*/ 	.word	0x00000008
.L_172:


//--------------------- .nv.callgraph             --------------------------
	.section	.nv.callgraph,"",@"SHT_CUDA_CALLGRAPH"
	.align	4
	.sectionentsize	8
	.align		4
        /*0000*/ 	.word	0x00000000
	.align		4
        /*0004*/ 	.word	0xffffffff
	.align		4
        /*0008*/ 	.word	0x00000000
	.align		4
        /*000c*/ 	.word	0xfffffffe
	.align		4
        /*0010*/ 	.word	0x00000000
	.align		4
        /*0014*/ 	.word	0xfffffffd
	.align		4
        /*0018*/ 	.word	0x00000000
	.align		4
        /*001c*/ 	.word	0xfffffffc


//--------------------- .nv.constant4             --------------------------
	.section	.nv.constant4,"a",@progbits
	.align	8
	.align		8
.nv.constant4:
        /*0000*/ 	.dword	_ZN79_INTERNAL_b10f9c58_43_flash_fwd_hdim96_bf16_paged_softcap_sm80_cu_744032ad_34414cuda3std3__45__cpo5beginE
	.align		8
        /*0008*/ 	.dword	_ZN79_INTERNAL_b10f9c58_43_flash_fwd_hdim96_bf16_paged_softcap_sm80_cu_744032ad_34414cuda3std3__45__cpo3endE
	.align		8
        /*0010*/ 	.dword	_ZN79_INTERNAL_b10f9c58_43_flash_fwd_hdim96_bf16_paged_softcap_sm80_cu_744032ad_34414cuda3std3__45__cpo6cbeginE
	.align		8
        /*0018*/ 	.dword	_ZN79_INTERNAL_b10f9c58_43_flash_fwd_hdim96_bf16_paged_softcap_sm80_cu_744032ad_34414cuda3std3__45__cpo4cendE
	.align		8
        /*0020*/ 	.dword	_ZN79_INTERNAL_b10f9c58_43_flash_fwd_hdim96_bf16_paged_softcap_sm80_cu_744032ad_34414cuda3std3__481_GLOBAL__N__b10f9c58_43_flash_fwd_hdim96_bf16_paged_softcap_sm80_cu_744032ad_34416ignoreE
	.align		8
        /*0028*/ 	.dword	_ZN79_INTERNAL_b10f9c58_43_flash_fwd_hdim96_bf16_paged_softcap_sm80_cu_744032ad_34414cuda3std3__419piecewise_constructE
	.align		8
        /*0030*/ 	.dword	_ZN79_INTERNAL_b10f9c58_43_flash_fwd_hdim96_bf16_paged_softcap_sm80_cu_744032ad_34414cuda3std3__48in_placeE
	.align		8
        /*0038*/ 	.dword	_ZN79_INTERNAL_b10f9c58_43_flash_fwd_hdim96_bf16_paged_softcap_sm80_cu_744032ad_34414cuda3std6ranges3__45__cpo4swapE
	.align		8
        /*0040*/ 	.dword	_ZN79_INTERNAL_b10f9c58_43_flash_fwd_hdim96_bf16_paged_softcap_sm80_cu_744032ad_34414cuda3std6ranges3__45__cpo9iter_moveE
	.align		8
        /*0048*/ 	.dword	_ZN79_INTERNAL_b10f9c58_43_flash_fwd_hdim96_bf16_paged_softcap_sm80_cu_744032ad_34414cute7productE
	.align		8
        /*0050*/ 	.dword	_ZN79_INTERNAL_b10f9c58_43_flash_fwd_hdim96_bf16_paged_softcap_sm80_cu_744032ad_34414cute1_E


//--------------------- .text._ZN7cutlass13device_kernelIN5flash19enable_sm80_to_sm89INS1_16FlashAttnFwdSm80INS1_25CollectiveMainloopFwdSm80ILi4ELi1ELb0EN4cute5tupleIJNS5_1CILi128EEENS7_ILi64EEENS7_ILi96EEEEEELi96ENS_10bfloat16_tEfNS_4arch4Sm80ELb0ELb0ELb1ELb0ELb1ELb0ELb1ELb0EEENS1_21CollectiveEpilogueFwdINS6_IJS8_SA_S9_EEENS6_IJNS7_ILi1EEESI_SI_EEESC_SE_Li128ELb0ELb1ELb0ELb0EEENS1_19SingleTileSchedulerILb0ELb0ELb1ELi128EEEEEEEEEvNT_6ParamsE --------------------------
	.section	.text._ZN7cutlass13device_kernelIN5flash19enable_sm80_to_sm89INS1_16FlashAttnFwdSm80INS1_25CollectiveMainloopFwdSm80ILi4ELi1ELb0EN4cute5tupleIJNS5_1CILi128EEENS7_ILi64EEENS7_ILi96EEEEEELi96ENS_10bfloat16_tEfNS_4arch4Sm80ELb0ELb0ELb1ELb0ELb1ELb0ELb1ELb0EEENS1_21CollectiveEpilogueFwdINS6_IJS8_SA_S9_EEENS6_IJNS7_ILi1EEESI_SI_EEESC_SE_Li128ELb0ELb1ELb0ELb0EEENS1_19SingleTileSchedulerILb0ELb0ELb1ELi128EEEEEEEEEvNT_6ParamsE,"ax",@progbits
	.align	128
.text._ZN7cutlass13device_kernelIN5flash19enable_sm80_to_sm89INS1_16FlashAttnFwdSm80INS1_25CollectiveMainloopFwdSm80ILi4ELi1ELb0EN4cute5tupleIJNS5_1CILi128EEENS7_ILi64EEENS7_ILi96EEEEEELi96ENS_10bfloat16_tEfNS_4arch4Sm80ELb0ELb0ELb1ELb0ELb1ELb0ELb1ELb0EEENS1_21CollectiveEpilogueFwdINS6_IJS8_SA_S9_EEENS6_IJNS7_ILi1EEESI_SI_EEESC_SE_Li128ELb0ELb1ELb0ELb0EEENS1_19SingleTileSchedulerILb0ELb0ELb1ELi128EEEEEEEEEvNT_6ParamsE:
        .type           _ZN7cutlass13device_kernelIN5flash19enable_sm80_to_sm89INS1_16FlashAttnFwdSm80INS1_25CollectiveMainloopFwdSm80ILi4ELi1ELb0EN4cute5tupleIJNS5_1CILi128EEENS7_ILi64EEENS7_ILi96EEEEEELi96ENS_10bfloat16_tEfNS_4arch4Sm80ELb0ELb0ELb1ELb0ELb1ELb0ELb1ELb0EEENS1_21CollectiveEpilogueFwdINS6_IJS8_SA_S9_EEENS6_IJNS7_ILi1EEESI_SI_EEESC_SE_Li128ELb0ELb1ELb0ELb0EEENS1_19SingleTileSchedulerILb0ELb0ELb1ELi128EEEEEEEEEvNT_6ParamsE,@function
        .size           _ZN7cutlass13device_kernelIN5flash19enable_sm80_to_sm89INS1_16FlashAttnFwdSm80INS1_25CollectiveMainloopFwdSm80ILi4ELi1ELb0EN4cute5tupleIJNS5_1CILi128EEENS7_ILi64EEENS7_ILi96EEEEEELi96ENS_10bfloat16_tEfNS_4arch4Sm80ELb0ELb0ELb1ELb0ELb1ELb0ELb1ELb0EEENS1_21CollectiveEpilogueFwdINS6_IJS8_SA_S9_EEENS6_IJNS7_ILi1EEESI_SI_EEESC_SE_Li128ELb0ELb1ELb0ELb0EEENS1_19SingleTileSchedulerILb0ELb0ELb1ELi128EEEEEEEEEvNT_6ParamsE,(.L_x_9 - _ZN7cutlass13device_kernelIN5flash19enable_sm80_to_sm89INS1_16FlashAttnFwdSm80INS1_25CollectiveMainloopFwdSm80ILi4ELi1ELb0EN4cute5tupleIJNS5_1CILi128EEENS7_ILi64EEENS7_ILi96EEEEEELi96ENS_10bfloat16_tEfNS_4arch4Sm80ELb0ELb0ELb1ELb0ELb1ELb0ELb1ELb0EEENS1_21CollectiveEpilogueFwdINS6_IJS8_SA_S9_EEENS6_IJNS7_ILi1EEESI_SI_EEESC_SE_Li128ELb0ELb1ELb0ELb0EEENS1_19SingleTileSchedulerILb0ELb0ELb1ELi128EEEEEEEEEvNT_6ParamsE)
        .other          _ZN7cutlass13device_kernelIN5flash19enable_sm80_to_sm89INS1_16FlashAttnFwdSm80INS1_25CollectiveMainloopFwdSm80ILi4ELi1ELb0EN4cute5tupleIJNS5_1CILi128EEENS7_ILi64EEENS7_ILi96EEEEEELi96ENS_10bfloat16_tEfNS_4arch4Sm80ELb0ELb0ELb1ELb0ELb1ELb0ELb1ELb0EEENS1_21CollectiveEpilogueFwdINS6_IJS8_SA_S9_EEENS6_IJNS7_ILi1EEESI_SI_EEESC_SE_Li128ELb0ELb1ELb0ELb0EEENS1_19SingleTileSchedulerILb0ELb0ELb1ELi128EEEEEEEEEvNT_6ParamsE,@"STO_CUDA_ENTRY STV_DEFAULT"
_ZN7cutlass13device_kernelIN5flash19enable_sm80_to_sm89INS1_16FlashAttnFwdSm80INS1_25CollectiveMainloopFwdSm80ILi4ELi1ELb0EN4cute5tupleIJNS5_1CILi128EEENS7_ILi64EEENS7_ILi96EEEEEELi96ENS_10bfloat16_tEfNS_4arch4Sm80ELb0ELb0ELb1ELb0ELb1ELb0ELb1ELb0EEENS1_21CollectiveEpilogueFwdINS6_IJS8_SA_S9_EEENS6_IJNS7_ILi1EEESI_SI_EEESC_SE_Li128ELb0ELb1ELb0ELb0EEENS1_19SingleTileSchedulerILb0ELb0ELb1ELi128EEEEEEEEEvNT_6ParamsE:
[----:B------:R-:W-:Y:S01]  /*0000*/  LDC R1, c[0x0][0x37c] ;  /* 0x0000df00ff017b82 */ /* 0x000fe20000000800 */
[----:B------:R-:W-:Y:S05]  /*0010*/  EXIT ;  /* 0x000000000000794d */ /* 0x000fea0003800000 */
.L_x_0:
[----:B------:R-:W-:-:S00]  /*0020*/  BRA `(.L_x_0) ;  /* 0xfffffffc00fc7947 */ /* 0x000fc0000383ffff */
[----:B------:R-:W-:-:S00]  /*0030*/  NOP ;  /* 0x0000000000007918 */ /* 0x000fc00000000000 */
        /* <DEDUP_REMOVED lines=12> */
.L_x_9:


//--------------------- .text._ZN7cutlass13device_kernelIN5flash19enable_sm80_to_sm89INS1_16FlashAttnFwdSm80INS1_25CollectiveMainloopFwdSm80ILi4ELi1ELb0EN4cute5tupleIJNS5_1CILi128EEENS7_ILi64EEENS7_ILi96EEEEEELi96ENS_10bfloat16_tEfNS_4arch4Sm80ELb0ELb0ELb1ELb1ELb1ELb0ELb1ELb0EEENS1_21CollectiveEpilogueFwdINS6_IJS8_SA_S9_EEENS6_IJNS7_ILi1EEESI_SI_EEESC_SE_Li128ELb1ELb1ELb0ELb0EEENS1_19SingleTileSchedulerILb1ELb0ELb1ELi128EEEEEEEEEvNT_6ParamsE --------------------------
	.section	.text._ZN7cutlass13device_kernelIN5flash19enable_sm80_to_sm89INS1_16FlashAttnFwdSm80INS1_25CollectiveMainloopFwdSm80ILi4ELi1ELb0EN4cute5tupleIJNS5_1CILi128EEENS7_ILi64EEENS7_ILi96EEEEEELi96ENS_10bfloat16_tEfNS_4arch4Sm80ELb0ELb0ELb1ELb1ELb1ELb0ELb1ELb0EEENS1_21CollectiveEpilogueFwdINS6_IJS8_SA_S9_EEENS6_IJNS7_ILi1EEESI_SI_EEESC_SE_Li128ELb1ELb1ELb0ELb0EEENS1_19SingleTileSchedulerILb1ELb0ELb1ELi128EEEEEEEEEvNT_6ParamsE,"ax",@progbits
	.align	128
.text._ZN7cutlass13device_kernelIN5flash19enable_sm80_to_sm89INS1_16FlashAttnFwdSm80INS1_25CollectiveMainloopFwdSm80ILi4ELi1ELb0EN4cute5tupleIJNS5_1CILi128EEENS7_ILi64EEENS7_ILi96EEEEEELi96ENS_10bfloat16_tEfNS_4arch4Sm80ELb0ELb0ELb1ELb1ELb1ELb0ELb1ELb0EEENS1_21CollectiveEpilogueFwdINS6_IJS8_SA_S9_EEENS6_IJNS7_ILi1EEESI_SI_EEESC_SE_Li128ELb1ELb1ELb0ELb0EEENS1_19SingleTileSchedulerILb1ELb0ELb1ELi128EEEEEEEEEvNT_6ParamsE:
        .type           _ZN7cutlass13device_kernelIN5flash19enable_sm80_to_sm89INS1_16FlashAttnFwdSm80INS1_25CollectiveMainloopFwdSm80ILi4ELi1ELb0EN4cute5tupleIJNS5_1CILi128EEENS7_ILi64EEENS7_ILi96EEEEEELi96ENS_10bfloat16_tEfNS_4arch4Sm80ELb0ELb0ELb1ELb1ELb1ELb0ELb1ELb0EEENS1_21CollectiveEpilogueFwdINS6_IJS8_SA_S9_EEENS6_IJNS7_ILi1EEESI_SI_EEESC_SE_Li128ELb1ELb1ELb0ELb0EEENS1_19SingleTileSchedulerILb1ELb0ELb1ELi128EEEEEEEEEvNT_6ParamsE,@function
        .size           _ZN7cutlass13device_kernelIN5flash19enable_sm80_to_sm89INS1_16FlashAttnFwdSm80INS1_25CollectiveMainloopFwdSm80ILi4ELi1ELb0EN4cute5tupleIJNS5_1CILi128EEENS7_ILi64EEENS7_ILi96EEEEEELi96ENS_10bfloat16_tEfNS_4arch4Sm80ELb0ELb0ELb1ELb1ELb1ELb0ELb1ELb0EEENS1_21CollectiveEpilogueFwdINS6_IJS8_SA_S9_EEENS6_IJNS7_ILi1EEESI_SI_EEESC_SE_Li128ELb1ELb1ELb0ELb0EEENS1_19SingleTileSchedulerILb1ELb0ELb1ELi128EEEEEEEEEvNT_6ParamsE,(.L_x_10 - _ZN7cutlass13device_kernelIN5flash19enable_sm80_to_sm89INS1_16FlashAttnFwdSm80INS1_25CollectiveMainloopFwdSm80ILi4ELi1ELb0EN4cute5tupleIJNS5_1CILi128EEENS7_ILi64EEENS7_ILi96EEEEEELi96ENS_10bfloat16_tEfNS_4arch4Sm80ELb0ELb0ELb1ELb1ELb1ELb0ELb1ELb0EEENS1_21CollectiveEpilogueFwdINS6_IJS8_SA_S9_EEENS6_IJNS7_ILi1EEESI_SI_EEESC_SE_Li128ELb1ELb1ELb0ELb0EEENS1_19SingleTileSchedulerILb1ELb0ELb1ELi128EEEEEEEEEvNT_6ParamsE)
        .other          _ZN7cutlass13device_kernelIN5flash19enable_sm80_to_sm89INS1_16FlashAttnFwdSm80INS1_25CollectiveMainloopFwdSm80ILi4ELi1ELb0EN4cute5tupleIJNS5_1CILi128EEENS7_ILi64EEENS7_ILi96EEEEEELi96ENS_10bfloat16_tEfNS_4arch4Sm80ELb0ELb0ELb1ELb1ELb1ELb0ELb1ELb0EEENS1_21CollectiveEpilogueFwdINS6_IJS8_SA_S9_EEENS6_IJNS7_ILi1EEESI_SI_EEESC_SE_Li128ELb1ELb1ELb0ELb0EEENS1_19SingleTileSchedulerILb1ELb0ELb1ELi128EEEEEEEEEvNT_6ParamsE,@"STO_CUDA_ENTRY STV_DEFAULT"
_ZN7cutlass13device_kernelIN5flash19enable_sm80_to_sm89INS1_16FlashAttnFwdSm80INS1_25CollectiveMainloopFwdSm80ILi4ELi1ELb0EN4cute5tupleIJNS5_1CILi128EEENS7_ILi64EEENS7_ILi96EEEEEELi96ENS_10bfloat16_tEfNS_4arch4Sm80ELb0ELb0ELb1ELb1ELb1ELb0ELb1ELb0EEENS1_21CollectiveEpilogueFwdINS6_IJS8_SA_S9_EEENS6_IJNS7_ILi1EEESI_SI_EEESC_SE_Li128ELb1ELb1ELb0ELb0EEENS1_19SingleTileSchedulerILb1ELb0ELb1ELi128EEEEEEEEEvNT_6ParamsE:
[----:B------:R-:W-:Y:S01]  /*0000*/  LDC R1, c[0x0][0x37c] ;  /* 0x0000df00ff017b82 */ /* 0x000fe20000000800 */
[----:B------:R-:W-:Y:S05]  /*0010*/  EXIT ;  /* 0x000000000000794d */ /* 0x000fea0003800000 */
.L_x_1:
        /* <DEDUP_REMOVED lines=14> */
.L_x_10:


//--------------------- .text._ZN7cutlass13device_kernelIN5flash19enable_sm80_to_sm89INS1_16FlashAttnFwdSm80INS1_25CollectiveMainloopFwdSm80ILi4ELi1ELb0EN4cute5tupleIJNS5_1CILi128EEENS7_ILi64EEENS7_ILi96EEEEEELi96ENS_10bfloat16_tEfNS_4arch4Sm80ELb0ELb0ELb1ELb1ELb1ELb1ELb1ELb0EEENS1_21CollectiveEpilogueFwdINS6_IJS8_SA_S9_EEENS6_IJNS7_ILi1EEESI_SI_EEESC_SE_Li128ELb1ELb1ELb0ELb0EEENS1_19SingleTileSchedulerILb1ELb0ELb1ELi128EEEEEEEEEvNT_6ParamsE --------------------------
	.section	.text._ZN7cutlass13device_kernelIN5flash19enable_sm80_to_sm89INS1_16FlashAttnFwdSm80INS1_25CollectiveMainloopFwdSm80ILi4ELi1ELb0EN4cute5tupleIJNS5_1CILi128EEENS7_ILi64EEENS7_ILi96EEEEEELi96ENS_10bfloat16_tEfNS_4arch4Sm80ELb0ELb0ELb1ELb1ELb1ELb1ELb1ELb0EEENS1_21CollectiveEpilogueFwdINS6_IJS8_SA_S9_EEENS6_IJNS7_ILi1EEESI_SI_EEESC_SE_Li128ELb1ELb1ELb0ELb0EEENS1_19SingleTileSchedulerILb1ELb0ELb1ELi128EEEEEEEEEvNT_6ParamsE,"ax",@progbits
	.align	128
.text._ZN7cutlass13device_kernelIN5flash19enable_sm80_to_sm89INS1_16FlashAttnFwdSm80INS1_25CollectiveMainloopFwdSm80ILi4ELi1ELb0EN4cute5tupleIJNS5_1CILi128EEENS7_ILi64EEENS7_ILi96EEEEEELi96ENS_10bfloat16_tEfNS_4arch4Sm80ELb0ELb0ELb1ELb1ELb1ELb1ELb1ELb0EEENS1_21CollectiveEpilogueFwdINS6_IJS8_SA_S9_EEENS6_IJNS7_ILi1EEESI_SI_EEESC_SE_Li128ELb1ELb1ELb0ELb0EEENS1_19SingleTileSchedulerILb1ELb0ELb1ELi128EEEEEEEEEvNT_6ParamsE:
        .type           _ZN7cutlass13device_kernelIN5flash19enable_sm80_to_sm89INS1_16FlashAttnFwdSm80INS1_25CollectiveMainloopFwdSm80ILi4ELi1ELb0EN4cute5tupleIJNS5_1CILi128EEENS7_ILi64EEENS7_ILi96EEEEEELi96ENS_10bfloat16_tEfNS_4arch4Sm80ELb0ELb0ELb1ELb1ELb1ELb1ELb1ELb0EEENS1_21CollectiveEpilogueFwdINS6_IJS8_SA_S9_EEENS6_IJNS7_ILi1EEESI_SI_EEESC_SE_Li128ELb1ELb1ELb0ELb0EEENS1_19SingleTileSchedulerILb1ELb0ELb1ELi128EEEEEEEEEvNT_6ParamsE,@function
        .size           _ZN7cutlass13device_kernelIN5flash19enable_sm80_to_sm89INS1_16FlashAttnFwdSm80INS1_25CollectiveMainloopFwdSm80ILi4ELi1ELb0EN4cute5tupleIJNS5_1CILi128EEENS7_ILi64EEENS7_ILi96EEEEEELi96ENS_10bfloat16_tEfNS_4arch4Sm80ELb0ELb0ELb1ELb1ELb1ELb1ELb1ELb0EEENS1_21CollectiveEpilogueFwdINS6_IJS8_SA_S9_EEENS6_IJNS7_ILi1EEESI_SI_EEESC_SE_Li128ELb1ELb1ELb0ELb0EEENS1_19SingleTileSchedulerILb1ELb0ELb1ELi128EEEEEEEEEvNT_6ParamsE,(.L_x_11 - _ZN7cutlass13device_kernelIN5flash19enable_sm80_to_sm89INS1_16FlashAttnFwdSm80INS1_25CollectiveMainloopFwdSm80ILi4ELi1ELb0EN4cute5tupleIJNS5_1CILi128EEENS7_ILi64EEENS7_ILi96EEEEEELi96ENS_10bfloat16_tEfNS_4arch4Sm80ELb0ELb0ELb1ELb1ELb1ELb1ELb1ELb0EEENS1_21CollectiveEpilogueFwdINS6_IJS8_SA_S9_EEENS6_IJNS7_ILi1EEESI_SI_EEESC_SE_Li128ELb1ELb1ELb0ELb0EEENS1_19SingleTileSchedulerILb1ELb0ELb1ELi128EEEEEEEEEvNT_6ParamsE)
        .other          _ZN7cutlass13device_kernelIN5flash19enable_sm80_to_sm89INS1_16FlashAttnFwdSm80INS1_25CollectiveMainloopFwdSm80ILi4ELi1ELb0EN4cute5tupleIJNS5_1CILi128EEENS7_ILi64EEENS7_ILi96EEEEEELi96ENS_10bfloat16_tEfNS_4arch4Sm80ELb0ELb0ELb1ELb1ELb1ELb1ELb1ELb0EEENS1_21CollectiveEpilogueFwdINS6_IJS8_SA_S9_EEENS6_IJNS7_ILi1EEESI_SI_EEESC_SE_Li128ELb1ELb1ELb0ELb0EEENS1_19SingleTileSchedulerILb1ELb0ELb1ELi128EEEEEEEEEvNT_6ParamsE,@"STO_CUDA_ENTRY STV_DEFAULT"
_ZN7cutlass13device_kernelIN5flash19enable_sm80_to_sm89INS1_16FlashAttnFwdSm80INS1_25CollectiveMainloopFwdSm80ILi4ELi1ELb0EN4cute5tupleIJNS5_1CILi128EEENS7_ILi64EEENS7_ILi96EEEEEELi96ENS_10bfloat16_tEfNS_4arch4Sm80ELb0ELb0ELb1ELb1ELb1ELb1ELb1ELb0EEENS1_21CollectiveEpilogueFwdINS6_IJS8_SA_S9_EEENS6_IJNS7_ILi1EEESI_SI_EEESC_SE_Li128ELb1ELb1ELb0ELb0EEENS1_19SingleTileSchedulerILb1ELb0ELb1ELi128EEEEEEEEEvNT_6ParamsE:
[----:B------:R-:W-:Y:S01]  /*0000*/  LDC R1, c[0x0][0x37c] ;  /* 0x0000df00ff017b82 */ /* 0x000fe20000000800 */
[----:B------:R-:W-:Y:S05]  /*0010*/  EXIT ;  /* 0x000000000000794d */ /* 0x000fea0003800000 */
.L_x_2:
        /* <DEDUP_REMOVED lines=14> */
.L_x_11:


//--------------------- .text._ZN7cutlass13device_kernelIN5flash19enable_sm80_to_sm89INS1_16FlashAttnFwdSm80INS1_25CollectiveMainloopFwdSm80ILi4ELi1ELb0EN4cute5tupleIJNS5_1CILi128EEENS7_ILi48EEENS7_ILi96EEEEEELi96ENS_10bfloat16_tEfNS_4arch4Sm80ELb0ELb1ELb1ELb0ELb1ELb0ELb1ELb0EEENS1_21CollectiveEpilogueFwdINS6_IJS8_SA_S9_EEENS6_IJNS7_ILi1EEESI_SI_EEESC_SE_Li128ELb0ELb1ELb0ELb0EEENS1_19SingleTileSchedulerILb0ELb0ELb1ELi128EEEEEEEEEvNT_6ParamsE --------------------------
	.section	.text._ZN7cutlass13device_kernelIN5flash19enable_sm80_to_sm89INS1_16FlashAttnFwdSm80INS1_25CollectiveMainloopFwdSm80ILi4ELi1ELb0EN4cute5tupleIJNS5_1CILi128EEENS7_ILi48EEENS7_ILi96EEEEEELi96ENS_10bfloat16_tEfNS_4arch4Sm80ELb0ELb1ELb1ELb0ELb1ELb0ELb1ELb0EEENS1_21CollectiveEpilogueFwdINS6_IJS8_SA_S9_EEENS6_IJNS7_ILi1EEESI_SI_EEESC_SE_Li128ELb0ELb1ELb0ELb0EEENS1_19SingleTileSchedulerILb0ELb0ELb1ELi128EEEEEEEEEvNT_6ParamsE,"ax",@progbits
	.align	128
.text._ZN7cutlass13device_kernelIN5flash19enable_sm80_to_sm89INS1_16FlashAttnFwdSm80INS1_25CollectiveMainloopFwdSm80ILi4ELi1ELb0EN4cute5tupleIJNS5_1CILi128EEENS7_ILi48EEENS7_ILi96EEEEEELi96ENS_10bfloat16_tEfNS_4arch4Sm80ELb0ELb1ELb1ELb0ELb1ELb0ELb1ELb0EEENS1_21CollectiveEpilogueFwdINS6_IJS8_SA_S9_EEENS6_IJNS7_ILi1EEESI_SI_EEESC_SE_Li128ELb0ELb1ELb0ELb0EEENS1_19SingleTileSchedulerILb0ELb0ELb1ELi128EEEEEEEEEvNT_6ParamsE:
        .type           _ZN7cutlass13device_kernelIN5flash19enable_sm80_to_sm89INS1_16FlashAttnFwdSm80INS1_25CollectiveMainloopFwdSm80ILi4ELi1ELb0EN4cute5tupleIJNS5_1CILi128EEENS7_ILi48EEENS7_ILi96EEEEEELi96ENS_10bfloat16_tEfNS_4arch4Sm80ELb0ELb1ELb1ELb0ELb1ELb0ELb1ELb0EEENS1_21CollectiveEpilogueFwdINS6_IJS8_SA_S9_EEENS6_IJNS7_ILi1EEESI_SI_EEESC_SE_Li128ELb0ELb1ELb0ELb0EEENS1_19SingleTileSchedulerILb0ELb0ELb1ELi128EEEEEEEEEvNT_6ParamsE,@function
        .size           _ZN7cutlass13device_kernelIN5flash19enable_sm80_to_sm89INS1_16FlashAttnFwdSm80INS1_25CollectiveMainloopFwdSm80ILi4ELi1ELb0EN4cute5tupleIJNS5_1CILi128EEENS7_ILi48EEENS7_ILi96EEEEEELi96ENS_10bfloat16_tEfNS_4arch4Sm80ELb0ELb1ELb1ELb0ELb1ELb0ELb1ELb0EEENS1_21CollectiveEpilogueFwdINS6_IJS8_SA_S9_EEENS6_IJNS7_ILi1EEESI_SI_EEESC_SE_Li128ELb0ELb1ELb0ELb0EEENS1_19SingleTileSchedulerILb0ELb0ELb1ELi128EEEEEEEEEvNT_6ParamsE,(.L_x_12 - _ZN7cutlass13device_kernelIN5flash19enable_sm80_to_sm89INS1_16FlashAttnFwdSm80INS1_25CollectiveMainloopFwdSm80ILi4ELi1ELb0EN4cute5tupleIJNS5_1CILi128EEENS7_ILi48EEENS7_ILi96EEEEEELi96ENS_10bfloat16_tEfNS_4arch4Sm80ELb0ELb1ELb1ELb0ELb1ELb0ELb1ELb0EEENS1_21CollectiveEpilogueFwdINS6_IJS8_SA_S9_EEENS6_IJNS7_ILi1EEESI_SI_EEESC_SE_Li128ELb0ELb1ELb0ELb0EEENS1_19SingleTileSchedulerILb0ELb0ELb1ELi128EEEEEEEEEvNT_6ParamsE)
        .other          _ZN7cutlass13device_kernelIN5flash19enable_sm80_to_sm89INS1_16FlashAttnFwdSm80INS1_25CollectiveMainloopFwdSm80ILi4ELi1ELb0EN4cute5tupleIJNS5_1CILi128EEENS7_ILi48EEENS7_ILi96EEEEEELi96ENS_10bfloat16_tEfNS_4arch4Sm80ELb0ELb1ELb1ELb0ELb1ELb0ELb1ELb0EEENS1_21CollectiveEpilogueFwdINS6_IJS8_SA_S9_EEENS6_IJNS7_ILi1EEESI_SI_EEESC_SE_Li128ELb0ELb1ELb0ELb0EEENS1_19SingleTileSchedulerILb0ELb0ELb1ELi128EEEEEEEEEvNT_6ParamsE,@"STO_CUDA_ENTRY STV_DEFAULT"
_ZN7cutlass13device_kernelIN5flash19enable_sm80_to_sm89INS1_16FlashAttnFwdSm80INS1_25CollectiveMainloopFwdSm80ILi4ELi1ELb0EN4cute5tupleIJNS5_1CILi128EEENS7_ILi48EEENS7_ILi96EEEEEELi96ENS_10bfloat16_tEfNS_4arch4Sm80ELb0ELb1ELb1ELb0ELb1ELb0ELb1ELb0EEENS1_21CollectiveEpilogueFwdINS6_IJS8_SA_S9_EEENS6_IJNS7_ILi1EEESI_SI_EEESC_SE_Li128ELb0ELb1ELb0ELb0EEENS1_19SingleTileSchedulerILb0ELb0ELb1ELi128EEEEEEEEEvNT_6ParamsE:
[----:B------:R-:W-:Y:S01]  /*0000*/  LDC R1, c[0x0][0x37c] ;  /* 0x0000df00ff017b82 */ /* 0x000fe20000000800 */
[----:B------:R-:W-:Y:S05]  /*0010*/  EXIT ;  /* 0x000000000000794d */ /* 0x000fea0003800000 */
.L_x_3:
        /* <DEDUP_REMOVED lines=14> */
.L_x_12:


//--------------------- .text._ZN7cutlass13device_kernelIN5flash19enable_sm80_to_sm89INS1_16FlashAttnFwdSm80INS1_25CollectiveMainloopFwdSm80ILi4ELi1ELb0EN4cute5tupleIJNS5_1CILi128EEENS7_ILi48EEENS7_ILi96EEEEEELi96ENS_10bfloat16_tEfNS_4arch4Sm80ELb0ELb1ELb1ELb1ELb1ELb0ELb1ELb0EEENS1_21CollectiveEpilogueFwdINS6_IJS8_SA_S9_EEENS6_IJNS7_ILi1EEESI_SI_EEESC_SE_Li128ELb1ELb1ELb0ELb0EEENS1_19SingleTileSchedulerILb1ELb0ELb1ELi128EEEEEEEEEvNT_6ParamsE --------------------------
	.section	.text._ZN7cutlass13device_kernelIN5flash19enable_sm80_to_sm89INS1_16FlashAttnFwdSm80INS1_25CollectiveMainloopFwdSm80ILi4ELi1ELb0EN4cute5tupleIJNS5_1CILi128EEENS7_ILi48EEENS7_ILi96EEEEEELi96ENS_10bfloat16_tEfNS_4arch4Sm80ELb0ELb1ELb1ELb1ELb1ELb0ELb1ELb0EEENS1_21CollectiveEpilogueFwdINS6_IJS8_SA_S9_EEENS6_IJNS7_ILi1EEESI_SI_EEESC_SE_Li128ELb1ELb1ELb0ELb0EEENS1_19SingleTileSchedulerILb1ELb0ELb1ELi128EEEEEEEEEvNT_6ParamsE,"ax",@progbits
	.align	128
.text._ZN7cutlass13device_kernelIN5flash19enable_sm80_to_sm89INS1_16FlashAttnFwdSm80INS1_25CollectiveMainloopFwdSm80ILi4ELi1ELb0EN4cute5tupleIJNS5_1CILi128EEENS7_ILi48EEENS7_ILi96EEEEEELi96ENS_10bfloat16_tEfNS_4arch4Sm80ELb0ELb1ELb1ELb1ELb1ELb0ELb1ELb0EEENS1_21CollectiveEpilogueFwdINS6_IJS8_SA_S9_EEENS6_IJNS7_ILi1EEESI_SI_EEESC_SE_Li128ELb1ELb1ELb0ELb0EEENS1_19SingleTileSchedulerILb1ELb0ELb1ELi128EEEEEEEEEvNT_6ParamsE:
        .type           _ZN7cutlass13device_kernelIN5flash19enable_sm80_to_sm89INS1_16FlashAttnFwdSm80INS1_25CollectiveMainloopFwdSm80ILi4ELi1ELb0EN4cute5tupleIJNS5_1CILi128EEENS7_ILi48EEENS7_ILi96EEEEEELi96ENS_10bfloat16_tEfNS_4arch4Sm80ELb0ELb1ELb1ELb1ELb1ELb0ELb1ELb0EEENS1_21CollectiveEpilogueFwdINS6_IJS8_SA_S9_EEENS6_IJNS7_ILi1EEESI_SI_EEESC_SE_Li128ELb1ELb1ELb0ELb0EEENS1_19SingleTileSchedulerILb1ELb0ELb1ELi128EEEEEEEEEvNT_6ParamsE,@function
        .size           _ZN7cutlass13device_kernelIN5flash19enable_sm80_to_sm89INS1_16FlashAttnFwdSm80INS1_25CollectiveMainloopFwdSm80ILi4ELi1ELb0EN4cute5tupleIJNS5_1CILi128EEENS7_ILi48EEENS7_ILi96EEEEEELi96ENS_10bfloat16_tEfNS_4arch4Sm80ELb0ELb1ELb1ELb1ELb1ELb0ELb1ELb0EEENS1_21CollectiveEpilogueFwdINS6_IJS8_SA_S9_EEENS6_IJNS7_ILi1EEESI_SI_EEESC_SE_Li128ELb1ELb1ELb0ELb0EEENS1_19SingleTileSchedulerILb1ELb0ELb1ELi128EEEEEEEEEvNT_6ParamsE,(.L_x_13 - _ZN7cutlass13device_kernelIN5flash19enable_sm80_to_sm89INS1_16FlashAttnFwdSm80INS1_25CollectiveMainloopFwdSm80ILi4ELi1ELb0EN4cute5tupleIJNS5_1CILi128EEENS7_ILi48EEENS7_ILi96EEEEEELi96ENS_10bfloat16_tEfNS_4arch4Sm80ELb0ELb1ELb1ELb1ELb1ELb0ELb1ELb0EEENS1_21CollectiveEpilogueFwdINS6_IJS8_SA_S9_EEENS6_IJNS7_ILi1EEESI_SI_EEESC_SE_Li128ELb1ELb1ELb0ELb0EEENS1_19SingleTileSchedulerILb1ELb0ELb1ELi128EEEEEEEEEvNT_6ParamsE)
        .other          _ZN7cutlass13device_kernelIN5flash19enable_sm80_to_sm89INS1_16FlashAttnFwdSm80INS1_25CollectiveMainloopFwdSm80ILi4ELi1ELb0EN4cute5tupleIJNS5_1CILi128EEENS7_ILi48EEENS7_ILi96EEEEEELi96ENS_10bfloat16_tEfNS_4arch4Sm80ELb0ELb1ELb1ELb1ELb1ELb0ELb1ELb0EEENS1_21CollectiveEpilogueFwdINS6_IJS8_SA_S9_EEENS6_IJNS7_ILi1EEESI_SI_EEESC_SE_Li128ELb1ELb1ELb0ELb0EEENS1_19SingleTileSchedulerILb1ELb0ELb1ELi128EEEEEEEEEvNT_6ParamsE,@"STO_CUDA_ENTRY STV_DEFAULT"
_ZN7cutlass13device_kernelIN5flash19enable_sm80_to_sm89INS1_16FlashAttnFwdSm80INS1_25CollectiveMainloopFwdSm80ILi4ELi1ELb0EN4cute5tupleIJNS5_1CILi128EEENS7_ILi48EEENS7_ILi96EEEEEELi96ENS_10bfloat16_tEfNS_4arch4Sm80ELb0ELb1ELb1ELb1ELb1ELb0ELb1ELb0EEENS1_21CollectiveEpilogueFwdINS6_IJS8_SA_S9_EEENS6_IJNS7_ILi1EEESI_SI_EEESC_SE_Li128ELb1ELb1ELb0ELb0EEENS1_19SingleTileSchedulerILb1ELb0ELb1ELi128EEEEEEEEEvNT_6ParamsE:
[----:B------:R-:W-:Y:S01]  /*0000*/  LDC R1, c[0x0][0x37c] ;  /* 0x0000df00ff017b82 */ /* 0x000fe20000000800 */
[----:B------:R-:W-:Y:S05]  /*0010*/  EXIT ;  /* 0x000000000000794d */ /* 0x000fea0003800000 */
.L_x_4:
        /* <DEDUP_REMOVED lines=14> */
.L_x_13:


//--------------------- .text._ZN7cutlass13device_kernelIN5flash19enable_sm80_to_sm89INS1_16FlashAttnFwdSm80INS1_25CollectiveMainloopFwdSm80ILi4ELi1ELb0EN4cute5tupleIJNS5_1CILi128EEENS7_ILi48EEENS7_ILi96EEEEEELi96ENS_10bfloat16_tEfNS_4arch4Sm80ELb0ELb1ELb1ELb1ELb1ELb1ELb1ELb0EEENS1_21CollectiveEpilogueFwdINS6_IJS8_SA_S9_EEENS6_IJNS7_ILi1EEESI_SI_EEESC_SE_Li128ELb1ELb1ELb0ELb0EEENS1_19SingleTileSchedulerILb1ELb0ELb1ELi128EEEEEEEEEvNT_6ParamsE --------------------------
	.section	.text._ZN7cutlass13device_kernelIN5flash19enable_sm80_to_sm89INS1_16FlashAttnFwdSm80INS1_25CollectiveMainloopFwdSm80ILi4ELi1ELb0EN4cute5tupleIJNS5_1CILi128EEENS7_ILi48EEENS7_ILi96EEEEEELi96ENS_10bfloat16_tEfNS_4arch4Sm80ELb0ELb1ELb1ELb1ELb1ELb1ELb1ELb0EEENS1_21CollectiveEpilogueFwdINS6_IJS8_SA_S9_EEENS6_IJNS7_ILi1EEESI_SI_EEESC_SE_Li128ELb1ELb1ELb0ELb0EEENS1_19SingleTileSchedulerILb1ELb0ELb1ELi128EEEEEEEEEvNT_6ParamsE,"ax",@progbits
	.align	128
.text._ZN7cutlass13device_kernelIN5flash19enable_sm80_to_sm89INS1_16FlashAttnFwdSm80INS1_25CollectiveMainloopFwdSm80ILi4ELi1ELb0EN4cute5tupleIJNS5_1CILi128EEENS7_ILi48EEENS7_ILi96EEEEEELi96ENS_10bfloat16_tEfNS_4arch4Sm80ELb0ELb1ELb1ELb1ELb1ELb1ELb1ELb0EEENS1_21CollectiveEpilogueFwdINS6_IJS8_SA_S9_EEENS6_IJNS7_ILi1EEESI_SI_EEESC_SE_Li128ELb1ELb1ELb0ELb0EEENS1_19SingleTileSchedulerILb1ELb0ELb1ELi128EEEEEEEEEvNT_6ParamsE:
        .type           _ZN7cutlass13device_kernelIN5flash19enable_sm80_to_sm89INS1_16FlashAttnFwdSm80INS1_25CollectiveMainloopFwdSm80ILi4ELi1ELb0EN4cute5tupleIJNS5_1CILi128EEENS7_ILi48EEENS7_ILi96EEEEEELi96ENS_10bfloat16_tEfNS_4arch4Sm80ELb0ELb1ELb1ELb1ELb1ELb1ELb1ELb0EEENS1_21CollectiveEpilogueFwdINS6_IJS8_SA_S9_EEENS6_IJNS7_ILi1EEESI_SI_EEESC_SE_Li128ELb1ELb1ELb0ELb0EEENS1_19SingleTileSchedulerILb1ELb0ELb1ELi128EEEEEEEEEvNT_6ParamsE,@function
        .size           _ZN7cutlass13device_kernelIN5flash19enable_sm80_to_sm89INS1_16FlashAttnFwdSm80INS1_25CollectiveMainloopFwdSm80ILi4ELi1ELb0EN4cute5tupleIJNS5_1CILi128EEENS7_ILi48EEENS7_ILi96EEEEEELi96ENS_10bfloat16_tEfNS_4arch4Sm80ELb0ELb1ELb1ELb1ELb1ELb1ELb1ELb0EEENS1_21CollectiveEpilogueFwdINS6_IJS8_SA_S9_EEENS6_IJNS7_ILi1EEESI_SI_EEESC_SE_Li128ELb1ELb1ELb0ELb0EEENS1_19SingleTileSchedulerILb1ELb0ELb1ELi128EEEEEEEEEvNT_6ParamsE,(.L_x_14 - _ZN7cutlass13device_kernelIN5flash19enable_sm80_to_sm89INS1_16FlashAttnFwdSm80INS1_25CollectiveMainloopFwdSm80ILi4ELi1ELb0EN4cute5tupleIJNS5_1CILi128EEENS7_ILi48EEENS7_ILi96EEEEEELi96ENS_10bfloat16_tEfNS_4arch4Sm80ELb0ELb1ELb1ELb1ELb1ELb1ELb1ELb0EEENS1_21CollectiveEpilogueFwdINS6_IJS8_SA_S9_EEENS6_IJNS7_ILi1EEESI_SI_EEESC_SE_Li128ELb1ELb1ELb0ELb0EEENS1_19SingleTileSchedulerILb1ELb0ELb1ELi128EEEEEEEEEvNT_6ParamsE)
        .other          _ZN7cutlass13device_kernelIN5flash19enable_sm80_to_sm89INS1_16FlashAttnFwdSm80INS1_25CollectiveMainloopFwdSm80ILi4ELi1ELb0EN4cute5tupleIJNS5_1CILi128EEENS7_ILi48EEENS7_ILi96EEEEEELi96ENS_10bfloat16_tEfNS_4arch4Sm80ELb0ELb1ELb1ELb1ELb1ELb1ELb1ELb0EEENS1_21CollectiveEpilogueFwdINS6_IJS8_SA_S9_EEENS6_IJNS7_ILi1EEESI_SI_EEESC_SE_Li128ELb1ELb1ELb0ELb0EEENS1_19SingleTileSchedulerILb1ELb0ELb1ELi128EEEEEEEEEvNT_6ParamsE,@"STO_CUDA_ENTRY STV_DEFAULT"
_ZN7cutlass13device_kernelIN5flash19enable_sm80_to_sm89INS1_16FlashAttnFwdSm80INS1_25CollectiveMainloopFwdSm80ILi4ELi1ELb0EN4cute5tupleIJNS5_1CILi128EEENS7_ILi48EEENS7_ILi96EEEEEELi96ENS_10bfloat16_tEfNS_4arch4Sm80ELb0ELb1ELb1ELb1ELb1ELb1ELb1ELb0EEENS1_21CollectiveEpilogueFwdINS6_IJS8_SA_S9_EEENS6_IJNS7_ILi1EEESI_SI_EEESC_SE_Li128ELb1ELb1ELb0ELb0EEENS1_19SingleTileSchedulerILb1ELb0ELb1ELi128EEEEEEEEEvNT_6ParamsE:
[----:B------:R-:W-:Y:S01]  /*0000*/  LDC R1, c[0x0][0x37c] ;  /* 0x0000df00ff017b82 */ /* 0x000fe20000000800 */
[----:B------:R-:W-:Y:S05]  /*0010*/  EXIT ;  /* 0x000000000000794d */ /* 0x000fea0003800000 */
.L_x_5:
        /* <DEDUP_REMOVED lines=14> */
.L_x_14:


//--------------------- .text._ZN7cutlass13device_kernelIN5flash19enable_sm80_to_sm89INS1_16FlashAttnFwdSm80INS1_25CollectiveMainloopFwdSm80ILi4ELi1ELb0EN4cute5tupleIJNS5_1CILi128EEENS7_ILi64EEENS7_ILi96EEEEEELi96ENS_10bfloat16_tEfNS_4arch4Sm80ELb1ELb0ELb1ELb0ELb1ELb0ELb1ELb0EEENS1_21CollectiveEpilogueFwdINS6_IJS8_SA_S9_EEENS6_IJNS7_ILi1EEESI_SI_EEESC_SE_Li128ELb0ELb1ELb0ELb0EEENS1_30DynamicPersistentTileSchedulerILi128ELi128ELb0ELb1ELb0EEEEEEEEEvNT_6ParamsE --------------------------
	.section	.text._ZN7cutlass13device_kernelIN5flash19enable_sm80_to_sm89INS1_16FlashAttnFwdSm80INS1_25CollectiveMainloopFwdSm80ILi4ELi1ELb0EN4cute5tupleIJNS5_1CILi128EEENS7_ILi64EEENS7_ILi96EEEEEELi96ENS_10bfloat16_tEfNS_4arch4Sm80ELb1ELb0ELb1ELb0ELb1ELb0ELb1ELb0EEENS1_21CollectiveEpilogueFwdINS6_IJS8_SA_S9_EEENS6_IJNS7_ILi1EEESI_SI_EEESC_SE_Li128ELb0ELb1ELb0ELb0EEENS1_30DynamicPersistentTileSchedulerILi128ELi128ELb0ELb1ELb0EEEEEEEEEvNT_6ParamsE,"ax",@progbits
	.align	128
.text._ZN7cutlass13device_kernelIN5flash19enable_sm80_to_sm89INS1_16FlashAttnFwdSm80INS1_25CollectiveMainloopFwdSm80ILi4ELi1ELb0EN4cute5tupleIJNS5_1CILi128EEENS7_ILi64EEENS7_ILi96EEEEEELi96ENS_10bfloat16_tEfNS_4arch4Sm80ELb1ELb0ELb1ELb0ELb1ELb0ELb1ELb0EEENS1_21CollectiveEpilogueFwdINS6_IJS8_SA_S9_EEENS6_IJNS7_ILi1EEESI_SI_EEESC_SE_Li128ELb0ELb1ELb0ELb0EEENS1_30DynamicPersistentTileSchedulerILi128ELi128ELb0ELb1ELb0EEEEEEEEEvNT_6ParamsE:
        .type           _ZN7cutlass13device_kernelIN5flash19enable_sm80_to_sm89INS1_16FlashAttnFwdSm80INS1_25CollectiveMainloopFwdSm80ILi4ELi1ELb0EN4cute5tupleIJNS5_1CILi128EEENS7_ILi64EEENS7_ILi96EEEEEELi96ENS_10bfloat16_tEfNS_4arch4Sm80ELb1ELb0ELb1ELb0ELb1ELb0ELb1ELb0EEENS1_21CollectiveEpilogueFwdINS6_IJS8_SA_S9_EEENS6_IJNS7_ILi1EEESI_SI_EEESC_SE_Li128ELb0ELb1ELb0ELb0EEENS1_30DynamicPersistentTileSchedulerILi128ELi128ELb0ELb1ELb0EEEEEEEEEvNT_6ParamsE,@function
        .size           _ZN7cutlass13device_kernelIN5flash19enable_sm80_to_sm89INS1_16FlashAttnFwdSm80INS1_25CollectiveMainloopFwdSm80ILi4ELi1ELb0EN4cute5tupleIJNS5_1CILi128EEENS7_ILi64EEENS7_ILi96EEEEEELi96ENS_10bfloat16_tEfNS_4arch4Sm80ELb1ELb0ELb1ELb0ELb1ELb0ELb1ELb0EEENS1_21CollectiveEpilogueFwdINS6_IJS8_SA_S9_EEENS6_IJNS7_ILi1EEESI_SI_EEESC_SE_Li128ELb0ELb1ELb0ELb0EEENS1_30DynamicPersistentTileSchedulerILi128ELi128ELb0ELb1ELb0EEEEEEEEEvNT_6ParamsE,(.L_x_15 - _ZN7cutlass13device_kernelIN5flash19enable_sm80_to_sm89INS1_16FlashAttnFwdSm80INS1_25CollectiveMainloopFwdSm80ILi4ELi1ELb0EN4cute5tupleIJNS5_1CILi128EEENS7_ILi64EEENS7_ILi96EEEEEELi96ENS_10bfloat16_tEfNS_4arch4Sm80ELb1ELb0ELb1ELb0ELb1ELb0ELb1ELb0EEENS1_21CollectiveEpilogueFwdINS6_IJS8_SA_S9_EEENS6_IJNS7_ILi1EEESI_SI_EEESC_SE_Li128ELb0ELb1ELb0ELb0EEENS1_30DynamicPersistentTileSchedulerILi128ELi128ELb0ELb1ELb0EEEEEEEEEvNT_6ParamsE)
        .other          _ZN7cutlass13device_kernelIN5flash19enable_sm80_to_sm89INS1_16FlashAttnFwdSm80INS1_25CollectiveMainloopFwdSm80ILi4ELi1ELb0EN4cute5tupleIJNS5_1CILi128EEENS7_ILi64EEENS7_ILi96EEEEEELi96ENS_10bfloat16_tEfNS_4arch4Sm80ELb1ELb0ELb1ELb0ELb1ELb0ELb1ELb0EEENS1_21CollectiveEpilogueFwdINS6_IJS8_SA_S9_EEENS6_IJNS7_ILi1EEESI_SI_EEESC_SE_Li128ELb0ELb1ELb0ELb0EEENS1_30DynamicPersistentTileSchedulerILi128ELi128ELb0ELb1ELb0EEEEEEEEEvNT_6ParamsE,@"STO_CUDA_ENTRY STV_DEFAULT"
_ZN7cutlass13device_kernelIN5flash19enable_sm80_to_sm89INS1_16FlashAttnFwdSm80INS1_25CollectiveMainloopFwdSm80ILi4ELi1ELb0EN4cute5tupleIJNS5_1CILi128EEENS7_ILi64EEENS7_ILi96EEEEEELi96ENS_10bfloat16_tEfNS_4arch4Sm80ELb1ELb0ELb1ELb0ELb1ELb0ELb1ELb0EEENS1_21CollectiveEpilogueFwdINS6_IJS8_SA_S9_EEENS6_IJNS7_ILi1EEESI_SI_EEESC_SE_Li128ELb0ELb1ELb0ELb0EEENS1_30DynamicPersistentTileSchedulerILi128ELi128ELb0ELb1ELb0EEEEEEEEEvNT_6ParamsE:
[----:B------:R-:W-:Y:S01]  /*0000*/  LDC R1, c[0x0][0x37c] ;  /* 0x0000df00ff017b82 */ /* 0x000fe20000000800 */
[----:B------:R-:W-:Y:S05]  /*0010*/  EXIT ;  /* 0x000000000000794d */ /* 0x000fea0003800000 */
.L_x_6:
        /* <DEDUP_REMOVED lines=14> */
.L_x_15:


//--------------------- .text._ZN7cutlass13device_kernelIN5flash19enable_sm80_to_sm89INS1_16FlashAttnFwdSm80INS1_25CollectiveMainloopFwdSm80ILi4ELi1ELb0EN4cute5tupleIJNS5_1CILi128EEENS7_ILi64EEENS7_ILi96EEEEEELi96ENS_10bfloat16_tEfNS_4arch4Sm80ELb1ELb0ELb1ELb1ELb1ELb0ELb1ELb0EEENS1_21CollectiveEpilogueFwdINS6_IJS8_SA_S9_EEENS6_IJNS7_ILi1EEESI_SI_EEESC_SE_Li128ELb1ELb1ELb0ELb0EEENS1_19SingleTileSchedulerILb1ELb0ELb1ELi128EEEEEEEEEvNT_6ParamsE --------------------------
	.section	.text._ZN7cutlass13device_kernelIN5flash19enable_sm80_to_sm89INS1_16FlashAttnFwdSm80INS1_25CollectiveMainloopFwdSm80ILi4ELi1ELb0EN4cute5tupleIJNS5_1CILi128EEENS7_ILi64EEENS7_ILi96EEEEEELi96ENS_10bfloat16_tEfNS_4arch4Sm80ELb1ELb0ELb1ELb1ELb1ELb0ELb1ELb0EEENS1_21CollectiveEpilogueFwdINS6_IJS8_SA_S9_EEENS6_IJNS7_ILi1EEESI_SI_EEESC_SE_Li128ELb1ELb1ELb0ELb0EEENS1_19SingleTileSchedulerILb1ELb0ELb1ELi128EEEEEEEEEvNT_6ParamsE,"ax",@progbits
	.align	128
.text._ZN7cutlass13device_kernelIN5flash19enable_sm80_to_sm89INS1_16FlashAttnFwdSm80INS1_25CollectiveMainloopFwdSm80ILi4ELi1ELb0EN4cute5tupleIJNS5_1CILi128EEENS7_ILi64EEENS7_ILi96EEEEEELi96ENS_10bfloat16_tEfNS_4arch4Sm80ELb1ELb0ELb1ELb1ELb1ELb0ELb1ELb0EEENS1_21CollectiveEpilogueFwdINS6_IJS8_SA_S9_EEENS6_IJNS7_ILi1EEESI_SI_EEESC_SE_Li128ELb1ELb1ELb0ELb0EEENS1_19SingleTileSchedulerILb1ELb0ELb1ELi128EEEEEEEEEvNT_6ParamsE:
        .type           _ZN7cutlass13device_kernelIN5flash19enable_sm80_to_sm89INS1_16FlashAttnFwdSm80INS1_25CollectiveMainloopFwdSm80ILi4ELi1ELb0EN4cute5tupleIJNS5_1CILi128EEENS7_ILi64EEENS7_ILi96EEEEEELi96ENS_10bfloat16_tEfNS_4arch4Sm80ELb1ELb0ELb1ELb1ELb1ELb0ELb1ELb0EEENS1_21CollectiveEpilogueFwdINS6_IJS8_SA_S9_EEENS6_IJNS7_ILi1EEESI_SI_EEESC_SE_Li128ELb1ELb1ELb0ELb0EEENS1_19SingleTileSchedulerILb1ELb0ELb1ELi128EEEEEEEEEvNT_6ParamsE,@function
        .size           _ZN7cutlass13device_kernelIN5flash19enable_sm80_to_sm89INS1_16FlashAttnFwdSm80INS1_25CollectiveMainloopFwdSm80ILi4ELi1ELb0EN4cute5tupleIJNS5_1CILi128EEENS7_ILi64EEENS7_ILi96EEEEEELi96ENS_10bfloat16_tEfNS_4arch4Sm80ELb1ELb0ELb1ELb1ELb1ELb0ELb1ELb0EEENS1_21CollectiveEpilogueFwdINS6_IJS8_SA_S9_EEENS6_IJNS7_ILi1EEESI_SI_EEESC_SE_Li128ELb1ELb1ELb0ELb0EEENS1_19SingleTileSchedulerILb1ELb0ELb1ELi128EEEEEEEEEvNT_6ParamsE,(.L_x_16 - _ZN7cutlass13device_kernelIN5flash19enable_sm80_to_sm89INS1_16FlashAttnFwdSm80INS1_25CollectiveMainloopFwdSm80ILi4ELi1ELb0EN4cute5tupleIJNS5_1CILi128EEENS7_ILi64EEENS7_ILi96EEEEEELi96ENS_10bfloat16_tEfNS_4arch4Sm80ELb1ELb0ELb1ELb1ELb1ELb0ELb1ELb0EEENS1_21CollectiveEpilogueFwdINS6_IJS8_SA_S9_EEENS6_IJNS7_ILi1EEESI_SI_EEESC_SE_Li128ELb1ELb1ELb0ELb0EEENS1_19SingleTileSchedulerILb1ELb0ELb1ELi128EEEEEEEEEvNT_6ParamsE)
        .other          _ZN7cutlass13device_kernelIN5flash19enable_sm80_to_sm89INS1_16FlashAttnFwdSm80INS1_25CollectiveMainloopFwdSm80ILi4ELi1ELb0EN4cute5tupleIJNS5_1CILi128EEENS7_ILi64EEENS7_ILi96EEEEEELi96ENS_10bfloat16_tEfNS_4arch4Sm80ELb1ELb0ELb1ELb1ELb1ELb0ELb1ELb0EEENS1_21CollectiveEpilogueFwdINS6_IJS8_SA_S9_EEENS6_IJNS7_ILi1EEESI_SI_EEESC_SE_Li128ELb1ELb1ELb0ELb0EEENS1_19SingleTileSchedulerILb1ELb0ELb1ELi128EEEEEEEEEvNT_6ParamsE,@"STO_CUDA_ENTRY STV_DEFAULT"
_ZN7cutlass13device_kernelIN5flash19enable_sm80_to_sm89INS1_16FlashAttnFwdSm80INS1_25CollectiveMainloopFwdSm80ILi4ELi1ELb0EN4cute5tupleIJNS5_1CILi128EEENS7_ILi64EEENS7_ILi96EEEEEELi96ENS_10bfloat16_tEfNS_4arch4Sm80ELb1ELb0ELb1ELb1ELb1ELb0ELb1ELb0EEENS1_21CollectiveEpilogueFwdINS6_IJS8_SA_S9_EEENS6_IJNS7_ILi1EEESI_SI_EEESC_SE_Li128ELb1ELb1ELb0ELb0EEENS1_19SingleTileSchedulerILb1ELb0ELb1ELi128EEEEEEEEEvNT_6ParamsE:
[----:B------:R-:W-:Y:S01]  /*0000*/  LDC R1, c[0x0][0x37c] ;  /* 0x0000df00ff017b82 */ /* 0x000fe20000000800 */
[----:B------:R-:W-:Y:S05]  /*0010*/  EXIT ;  /* 0x000000000000794d */ /* 0x000fea0003800000 */
.L_x_7:
        /* <DEDUP_REMOVED lines=14> */
.L_x_16:


//--------------------- .text._ZN7cutlass13device_kernelIN5flash19enable_sm80_to_sm89INS1_16FlashAttnFwdSm80INS1_25CollectiveMainloopFwdSm80ILi4ELi1ELb0EN4cute5tupleIJNS5_1CILi128EEENS7_ILi64EEENS7_ILi96EEEEEELi96ENS_10bfloat16_tEfNS_4arch4Sm80ELb1ELb0ELb1ELb1ELb1ELb1ELb1ELb0EEENS1_21CollectiveEpilogueFwdINS6_IJS8_SA_S9_EEENS6_IJNS7_ILi1EEESI_SI_EEESC_SE_Li128ELb1ELb1ELb0ELb0EEENS1_19SingleTileSchedulerILb1ELb0ELb1ELi128EEEEEEEEEvNT_6ParamsE --------------------------
	.section	.text._ZN7cutlass13device_kernelIN5flash19enable_sm80_to_sm89INS1_16FlashAttnFwdSm80INS1_25CollectiveMainloopFwdSm80ILi4ELi1ELb0EN4cute5tupleIJNS5_1CILi128EEENS7_ILi64EEENS7_ILi96EEEEEELi96ENS_10bfloat16_tEfNS_4arch4Sm80ELb1ELb0ELb1ELb1ELb1ELb1ELb1ELb0EEENS1_21CollectiveEpilogueFwdINS6_IJS8_SA_S9_EEENS6_IJNS7_ILi1EEESI_SI_EEESC_SE_Li128ELb1ELb1ELb0ELb0EEENS1_19SingleTileSchedulerILb1ELb0ELb1ELi128EEEEEEEEEvNT_6ParamsE,"ax",@progbits
	.align	128
.text._ZN7cutlass13device_kernelIN5flash19enable_sm80_to_sm89INS1_16FlashAttnFwdSm80INS1_25CollectiveMainloopFwdSm80ILi4ELi1ELb0EN4cute5tupleIJNS5_1CILi128EEENS7_ILi64EEENS7_ILi96EEEEEELi96ENS_10bfloat16_tEfNS_4arch4Sm80ELb1ELb0ELb1ELb1ELb1ELb1ELb1ELb0EEENS1_21CollectiveEpilogueFwdINS6_IJS8_SA_S9_EEENS6_IJNS7_ILi1EEESI_SI_EEESC_SE_Li128ELb1ELb1ELb0ELb0EEENS1_19SingleTileSchedulerILb1ELb0ELb1ELi128EEEEEEEEEvNT_6ParamsE:
        .type           _ZN7cutlass13device_kernelIN5flash19enable_sm80_to_sm89INS1_16FlashAttnFwdSm80INS1_25CollectiveMainloopFwdSm80ILi4ELi1ELb0EN4cute5tupleIJNS5_1CILi128EEENS7_ILi64EEENS7_ILi96EEEEEELi96ENS_10bfloat16_tEfNS_4arch4Sm80ELb1ELb0ELb1ELb1ELb1ELb1ELb1ELb0EEENS1_21CollectiveEpilogueFwdINS6_IJS8_SA_S9_EEENS6_IJNS7_ILi1EEESI_SI_EEESC_SE_Li128ELb1ELb1ELb0ELb0EEENS1_19SingleTileSchedulerILb1ELb0ELb1ELi128EEEEEEEEEvNT_6ParamsE,@function
        .size           _ZN7cutlass13device_kernelIN5flash19enable_sm80_to_sm89INS1_16FlashAttnFwdSm80INS1_25CollectiveMainloopFwdSm80ILi4ELi1ELb0EN4cute5tupleIJNS5_1CILi128EEENS7_ILi64EEENS7_ILi96EEEEEELi96ENS_10bfloat16_tEfNS_4arch4Sm80ELb1ELb0ELb1ELb1ELb1ELb1ELb1ELb0EEENS1_21CollectiveEpilogueFwdINS6_IJS8_SA_S9_EEENS6_IJNS7_ILi1EEESI_SI_EEESC_SE_Li128ELb1ELb1ELb0ELb0EEENS1_19SingleTileSchedulerILb1ELb0ELb1ELi128EEEEEEEEEvNT_6ParamsE,(.L_x_17 - _ZN7cutlass13device_kernelIN5flash19enable_sm80_to_sm89INS1_16FlashAttnFwdSm80INS1_25CollectiveMainloopFwdSm80ILi4ELi1ELb0EN4cute5tupleIJNS5_1CILi128EEENS7_ILi64EEENS7_ILi96EEEEEELi96ENS_10bfloat16_tEfNS_4arch4Sm80ELb1ELb0ELb1ELb1ELb1ELb1ELb1ELb0EEENS1_21CollectiveEpilogueFwdINS6_IJS8_SA_S9_EEENS6_IJNS7_ILi1EEESI_SI_EEESC_SE_Li128ELb1ELb1ELb0ELb0EEENS1_19SingleTileSchedulerILb1ELb0ELb1ELi128EEEEEEEEEvNT_6ParamsE)
        .other          _ZN7cutlass13device_kernelIN5flash19enable_sm80_to_sm89INS1_16FlashAttnFwdSm80INS1_25CollectiveMainloopFwdSm80ILi4ELi1ELb0EN4cute5tupleIJNS5_1CILi128EEENS7_ILi64EEENS7_ILi96EEEEEELi96ENS_10bfloat16_tEfNS_4arch4Sm80ELb1ELb0ELb1ELb1ELb1ELb1ELb1ELb0EEENS1_21CollectiveEpilogueFwdINS6_IJS8_SA_S9_EEENS6_IJNS7_ILi1EEESI_SI_EEESC_SE_Li128ELb1ELb1ELb0ELb0EEENS1_19SingleTileSchedulerILb1ELb0ELb1ELi128EEEEEEEEEvNT_6ParamsE,@"STO_CUDA_ENTRY STV_DEFAULT"
_ZN7cutlass13device_kernelIN5flash19enable_sm80_to_sm89INS1_16FlashAttnFwdSm80INS1_25CollectiveMainloopFwdSm80ILi4ELi1ELb0EN4cute5tupleIJNS5_1CILi128EEENS7_ILi64EEENS7_ILi96EEEEEELi96ENS_10bfloat16_tEfNS_4arch4Sm80ELb1ELb0ELb1ELb1ELb1ELb1ELb1ELb0EEENS1_21CollectiveEpilogueFwdINS6_IJS8_SA_S9_EEENS6_IJNS7_ILi1EEESI_SI_EEESC_SE_Li128ELb1ELb1ELb0ELb0EEENS1_19SingleTileSchedulerILb1ELb0ELb1ELi128EEEEEEEEEvNT_6ParamsE:
[----:B------:R-:W-:Y:S01]  /*0000*/  LDC R1, c[0x0][0x37c] ;  /* 0x0000df00ff017b82 */ /* 0x000fe20000000800 */
[----:B------:R-:W-:Y:S05]  /*0010*/  EXIT ;  /* 0x000000000000794d */ /* 0x000fea0003800000 */
.L_x_8:
        /* <DEDUP_REMOVED lines=14> */
.L_x_17:


//--------------------- .nv.shared.reserved.0     --------------------------
	.section	.nv.shared.reserved.0,"aw",@nobits
	.weak		__nv_reservedSMEM_offset_0_alias
	.size		__nv_reservedSMEM_offset_0_alias, 0, 64
	.other		__nv_reservedSMEM_offset_0_alias,@"STO_CUDA_RESERVED_SHARED STV_DEFAULT"
__nv_reservedSMEM_offset_0_alias:
	.zero		0
	.zero		64


//--------------------- .nv.global                --------------------------
	.section	.nv.global,"aw",@nobits
.nv.global:
	.type		_ZN79_INTERNAL_b10f9c58_43_flash_fwd_hdim96_bf16_paged_softcap_sm80_cu_744032ad_34414cute1_E,@object
	.size		_ZN79_INTERNAL_b10f9c58_43_flash_fwd_hdim96_bf16_paged_softcap_sm80_cu_744032ad_34414cute1_E,(_ZN79_INTERNAL_b10f9c58_43_flash_fwd_hdim96_bf16_paged_softcap_sm80_cu_744032ad_34414cuda3std3__45__cpo6cbeginE - _ZN79_INTERNAL_b10f9c58_43_flash_fwd_hdim96_bf16_paged_softcap_sm80_cu_744032ad_34414cute1_E)
_ZN79_INTERNAL_b10f9c58_43_flash_fwd_hdim96_bf16_paged_softcap_sm80_cu_744032ad_34414cute1_E:
	.zero		1
	.type		_ZN79_INTERNAL_b10f9c58_43_flash_fwd_hdim96_bf16_paged_softcap_sm80_cu_744032ad_34414cuda3std3__45__cpo6cbeginE,@object
	.size		_ZN79_INTERNAL_b10f9c58_43_flash_fwd_hdim96_bf16_paged_softcap_sm80_cu_744032ad_34414cuda3std3__45__cpo6cbeginE,(_ZN79_INTERNAL_b10f9c58_43_flash_fwd_hdim96_bf16_paged_softcap_sm80_cu_744032ad_34414cuda3std3__48in_placeE - _ZN79_INTERNAL_b10f9c58_43_flash_fwd_hdim96_bf16_paged_softcap_sm80_cu_744032ad_34414cuda3std3__45__cpo6cbeginE)
_ZN79_INTERNAL_b10f9c58_43_flash_fwd_hdim96_bf16_paged_softcap_sm80_cu_744032ad_34414cuda3std3__45__cpo6cbeginE:
	.zero		1
	.type		_ZN79_INTERNAL_b10f9c58_43_flash_fwd_hdim96_bf16_paged_softcap_sm80_cu_744032ad_34414cuda3std3__48in_placeE,@object
	.size		_ZN79_INTERNAL_b10f9c58_43_flash_fwd_hdim96_bf16_paged_softcap_sm80_cu_744032ad_34414cuda3std3__48in_placeE,(_ZN79_INTERNAL_b10f9c58_43_flash_fwd_hdim96_bf16_paged_softcap_sm80_cu_744032ad_34414cuda3std6ranges3__45__cpo9iter_moveE - _ZN79_INTERNAL_b10f9c58_43_flash_fwd_hdim96_bf16_paged_softcap_sm80_cu_744032ad_34414cuda3std3__48in_placeE)
_ZN79_INTERNAL_b10f9c58_43_flash_fwd_hdim96_bf16_paged_softcap_sm80_cu_744032ad_34414cuda3std3__48in_placeE:
	.zero		1
	.type		_ZN79_INTERNAL_b10f9c58_43_flash_fwd_hdim96_bf16_paged_softcap_sm80_cu_744032ad_34414cuda3std6ranges3__45__cpo9iter_moveE,@object
	.size		_ZN79_INTERNAL_b10f9c58_43_flash_fwd_hdim96_bf16_paged_softcap_sm80_cu_744032ad_34414cuda3std6ranges3__45__cpo9iter_moveE,(_ZN79_INTERNAL_b10f9c58_43_flash_fwd_hdim96_bf16_paged_softcap_sm80_cu_744032ad_34414cuda3std3__45__cpo5beginE - _ZN79_INTERNAL_b10f9c58_43_flash_fwd_hdim96_bf16_paged_softcap_sm80_cu_744032ad_34414cuda3std6ranges3__45__cpo9iter_moveE)
_ZN79_INTERNAL_b10f9c58_43_flash_fwd_hdim96_bf16_paged_softcap_sm80_cu_744032ad_34414cuda3std6ranges3__45__cpo9iter_moveE:
	.zero		1
	.type		_ZN79_INTERNAL_b10f9c58_43_flash_fwd_hdim96_bf16_paged_softcap_sm80_cu_744032ad_34414cuda3std3__45__cpo5beginE,@object
	.size		_ZN79_INTERNAL_b10f9c58_43_flash_fwd_hdim96_bf16_paged_softcap_sm80_cu_744032ad_34414cuda3std3__45__cpo5beginE,(_ZN79_INTERNAL_b10f9c58_43_flash_fwd_hdim96_bf16_paged_softcap_sm80_cu_744032ad_34414cuda3std3__481_GLOBAL__N__b10f9c58_43_flash_fwd_hdim96_bf16_paged_softcap_sm80_cu_744032ad_34416ignoreE - _ZN79_INTERNAL_b10f9c58_43_flash_fwd_hdim96_bf16_paged_softcap_sm80_cu_744032ad_34414cuda3std3__45__cpo5beginE)
_ZN79_INTERNAL_b10f9c58_43_flash_fwd_hdim96_bf16_paged_softcap_sm80_cu_744032ad_34414cuda3std3__45__cpo5beginE:
	.zero		1
	.type		_ZN79_INTERNAL_b10f9c58_43_flash_fwd_hdim96_bf16_paged_softcap_sm80_cu_744032ad_34414cuda3std3__481_GLOBAL__N__b10f9c58_43_flash_fwd_hdim96_bf16_paged_softcap_sm80_cu_744032ad_34416ignoreE,@object
	.size		_ZN79_INTERNAL_b10f9c58_43_flash_fwd_hdim96_bf16_paged_softcap_sm80_cu_744032ad_34414cuda3std3__481_GLOBAL__N__b10f9c58_43_flash_fwd_hdim96_bf16_paged_softcap_sm80_cu_744032ad_34416ignoreE,(_ZN79_INTERNAL_b10f9c58_43_flash_fwd_hdim96_bf16_paged_softcap_sm80_cu_744032ad_34414cute7productE - _ZN79_INTERNAL_b10f9c58_43_flash_fwd_hdim96_bf16_paged_softcap_sm80_cu_744032ad_34414cuda3std3__481_GLOBAL__N__b10f9c58_43_flash_fwd_hdim96_bf16_paged_softcap_sm80_cu_744032ad_34416ignoreE)
_ZN79_INTERNAL_b10f9c58_43_flash_fwd_hdim96_bf16_paged_softcap_sm80_cu_744032ad_34414cuda3std3__481_GLOBAL__N__b10f9c58_43_flash_fwd_hdim96_bf16_paged_softcap_sm80_cu_744032ad_34416ignoreE:
	.zero		1
	.type		_ZN79_INTERNAL_b10f9c58_43_flash_fwd_hdim96_bf16_paged_softcap_sm80_cu_744032ad_34414cute7productE,@object
	.size		_ZN79_INTERNAL_b10f9c58_43_flash_fwd_hdim96_bf16_paged_softcap_sm80_cu_744032ad_34414cute7productE,(_ZN79_INTERNAL_b10f9c58_43_flash_fwd_hdim96_bf16_paged_softcap_sm80_cu_744032ad_34414cuda3std3__45__cpo3endE - _ZN79_INTERNAL_b10f9c58_43_flash_fwd_hdim96_bf16_paged_softcap_sm80_cu_744032ad_34414cute7productE)
_ZN79_INTERNAL_b10f9c58_43_flash_fwd_hdim96_bf16_paged_softcap_sm80_cu_744032ad_34414cute7productE:
	.zero		1
	.type		_ZN79_INTERNAL_b10f9c58_43_flash_fwd_hdim96_bf16_paged_softcap_sm80_cu_744032ad_34414cuda3std3__45__cpo3endE,@object
	.size		_ZN79_INTERNAL_b10f9c58_43_flash_fwd_hdim96_bf16_paged_softcap_sm80_cu_744032ad_34414cuda3std3__45__cpo3endE,(_ZN79_INTERNAL_b10f9c58_43_flash_fwd_hdim96_bf16_paged_softcap_sm80_cu_744032ad_34414cuda3std3__419piecewise_constructE - _ZN79_INTERNAL_b10f9c58_43_flash_fwd_hdim96_bf16_paged_softcap_sm80_cu_744032ad_34414cuda3std3__45__cpo3endE)
_ZN79_INTERNAL_b10f9c58_43_flash_fwd_hdim96_bf16_paged_softcap_sm80_cu_744032ad_34414cuda3std3__45__cpo3endE:
	.zero		1
	.type		_ZN79_INTERNAL_b10f9c58_43_flash_fwd_hdim96_bf16_paged_softcap_sm80_cu_744032ad_34414cuda3std3__419piecewise_constructE,@object
	.size		_ZN79_INTERNAL_b10f9c58_43_flash_fwd_hdim96_bf16_paged_softcap_sm80_cu_744032ad_34414cuda3std3__419piecewise_constructE,(_ZN79_INTERNAL_b10f9c58_43_flash_fwd_hdim96_bf16_paged_softcap_sm80_cu_744032ad_34414cuda3std3__45__cpo4cendE - _ZN79_INTERNAL_b10f9c58_43_flash_fwd_hdim96_bf16_paged_softcap_sm80_cu_744032ad_34414cuda3std3__419piecewise_constructE)
_ZN79_INTERNAL_b10f9c58_43_flash_fwd_hdim96_bf16_paged_softcap_sm80_cu_744032ad_34414cuda3std3__419piecewise_constructE:
	.zero		1
	.type		_ZN79_INTERNAL_b10f9c58_43_flash_fwd_hdim96_bf16_paged_softcap_sm80_cu_744032ad_34414cuda3std3__45__cpo4cendE,@object
	.size		_ZN79_INTERNAL_b10f9c58_43_flash_fwd_hdim96_bf16_paged_softcap_sm80_cu_744032ad_34414cuda3std3__45__cpo4cendE,(_ZN79_INTERNAL_b10f9c58_43_flash_fwd_hdim96_bf16_paged_softcap_sm80_cu_744032ad_34414cuda3std6ranges3__45__cpo4swapE - _ZN79_INTERNAL_b10f9c58_43_flash_fwd_hdim96_bf16_paged_softcap_sm80_cu_744032ad_34414cuda3std3__45__cpo4cendE)
_ZN79_INTERNAL_b10f9c58_43_flash_fwd_hdim96_bf16_paged_softcap_sm80_cu_744032ad_34414cuda3std3__45__cpo4cendE:
	.zero		1
	.type		_ZN79_INTERNAL_b10f9c58_43_flash_fwd_hdim96_bf16_paged_softcap_sm80_cu_744032ad_34414cuda3std6ranges3__45__cpo4swapE,@object
	.size		_ZN79_INTERNAL_b10f9c58_43_flash_fwd_hdim96_bf16_paged_softcap_sm80_cu_744032ad_34414cuda3std6ranges3__45__cpo4swapE,(.L_7 - _ZN79_INTERNAL_b10f9c58_43_flash_fwd_hdim96_bf16_paged_softcap_sm80_cu_744032ad_34414cuda3std6ranges3__45__cpo4swapE)
_ZN79_INTERNAL_b10f9c58_43_flash_fwd_hdim96_bf16_paged_softcap_sm80_cu_744032ad_34414cuda3std6ranges3__45__cpo4swapE:
	.zero		1
.L_7:


//--------------------- .nv.constant0._ZN7cutlass13device_kernelIN5flash19enable_sm80_to_sm89INS1_16FlashAttnFwdSm80INS1_25CollectiveMainloopFwdSm80ILi4ELi1ELb0EN4cute5tupleIJNS5_1CILi128EEENS7_ILi64EEENS7_ILi96EEEEEELi96ENS_10bfloat16_tEfNS_4arch4Sm80ELb0ELb0ELb1ELb0ELb1ELb0ELb1ELb0EEENS1_21CollectiveEpilogueFwdINS6_IJS8_SA_S9_EEENS6_IJNS7_ILi1EEESI_SI_EEESC_SE_Li128ELb0ELb1ELb0ELb0EEENS1_19SingleTileSchedulerILb0ELb0ELb1ELi128EEEEEEEEEvNT_6ParamsE --------------------------
	.section	.nv.constant0._ZN7cutlass13device_kernelIN5flash19enable_sm80_to_sm89INS1_16FlashAttnFwdSm80INS1_25CollectiveMainloopFwdSm80ILi4ELi1ELb0EN4cute5tupleIJNS5_1CILi128EEENS7_ILi64EEENS7_ILi96EEEEEELi96ENS_10bfloat16_tEfNS_4arch4Sm80ELb0ELb0ELb1ELb0ELb1ELb0ELb1ELb0EEENS1_21CollectiveEpilogueFwdINS6_IJS8_SA_S9_EEENS6_IJNS7_ILi1EEESI_SI_EEESC_SE_Li128ELb0ELb1ELb0ELb0EEENS1_19SingleTileSchedulerILb0ELb0ELb1ELi128EEEEEEEEEvNT_6ParamsE,"a",@progbits
	.sectionflags	@""
	.align	4
.nv.constant0._ZN7cutlass13device_kernelIN5flash19enable_sm80_to_sm89INS1_16FlashAttnFwdSm80INS1_25CollectiveMainloopFwdSm80ILi4ELi1ELb0EN4cute5tupleIJNS5_1CILi128EEENS7_ILi64EEENS7_ILi96EEEEEELi96ENS_10bfloat16_tEfNS_4arch4Sm80ELb0ELb0ELb1ELb0ELb1ELb0ELb1ELb0EEENS1_21CollectiveEpilogueFwdINS6_IJS8_SA_S9_EEENS6_IJNS7_ILi1EEESI_SI_EEESC_SE_Li128ELb0ELb1ELb0ELb0EEENS1_19SingleTileSchedulerILb0ELb0ELb1ELi128EEEEEEEEEvNT_6ParamsE:
	.zero		1944


//--------------------- .nv.constant0._ZN7cutlass13device_kernelIN5flash19enable_sm80_to_sm89INS1_16FlashAttnFwdSm80INS1_25CollectiveMainloopFwdSm80ILi4ELi1ELb0EN4cute5tupleIJNS5_1CILi128EEENS7_ILi64EEENS7_ILi96EEEEEELi96ENS_10bfloat16_tEfNS_4arch4Sm80ELb0ELb0ELb1ELb1ELb1ELb0ELb1ELb0EEENS1_21CollectiveEpilogueFwdINS6_IJS8_SA_S9_EEENS6_IJNS7_ILi1EEESI_SI_EEESC_SE_Li128ELb1ELb1ELb0ELb0EEENS1_19SingleTileSchedulerILb1ELb0ELb1ELi128EEEEEEEEEvNT_6ParamsE --------------------------
	.section	.nv.constant0._ZN7cutlass13device_kernelIN5flash19enable_sm80_to_sm89INS1_16FlashAttnFwdSm80INS1_25CollectiveMainloopFwdSm80ILi4ELi1ELb0EN4cute5tupleIJNS5_1CILi128EEENS7_ILi64EEENS7_ILi96EEEEEELi96ENS_10bfloat16_tEfNS_4arch4Sm80ELb0ELb0ELb1ELb1ELb1ELb0ELb1ELb0EEENS1_21CollectiveEpilogueFwdINS6_IJS8_SA_S9_EEENS6_IJNS7_ILi1EEESI_SI_EEESC_SE_Li128ELb1ELb1ELb0ELb0EEENS1_19SingleTileSchedulerILb1ELb0ELb1ELi128EEEEEEEEEvNT_6ParamsE,"a",@progbits
	.sectionflags	@""
	.align	4
.nv.constant0._ZN7cutlass13device_kernelIN5flash19enable_sm80_to_sm89INS1_16FlashAttnFwdSm80INS1_25CollectiveMainloopFwdSm80ILi4ELi1ELb0EN4cute5tupleIJNS5_1CILi128EEENS7_ILi64EEENS7_ILi96EEEEEELi96ENS_10bfloat16_tEfNS_4arch4Sm80ELb0ELb0ELb1ELb1ELb1ELb0ELb1ELb0EEENS1_21CollectiveEpilogueFwdINS6_IJS8_SA_S9_EEENS6_IJNS7_ILi1EEESI_SI_EEESC_SE_Li128ELb1ELb1ELb0ELb0EEENS1_19SingleTileSchedulerILb1ELb0ELb1ELi128EEEEEEEEEvNT_6ParamsE:
	.zero		1944


//--------------------- .nv.constant0._ZN7cutlass13device_kernelIN5flash19enable_sm80_to_sm89INS1_16FlashAttnFwdSm80INS1_25CollectiveMainloopFwdSm80ILi4ELi1ELb0EN4cute5tupleIJNS5_1CILi128EEENS7_ILi64EEENS7_ILi96EEEEEELi96ENS_10bfloat16_tEfNS_4arch4Sm80ELb0ELb0ELb1ELb1ELb1ELb1ELb1ELb0EEENS1_21CollectiveEpilogueFwdINS6_IJS8_SA_S9_EEENS6_IJNS7_ILi1EEESI_SI_EEESC_SE_Li128ELb1ELb1ELb0ELb0EEENS1_19SingleTileSchedulerILb1ELb0ELb1ELi128EEEEEEEEEvNT_6ParamsE --------------------------
	.section	.nv.constant0._ZN7cutlass13device_kernelIN5flash19enable_sm80_to_sm89INS1_16FlashAttnFwdSm80INS1_25CollectiveMainloopFwdSm80ILi4ELi1ELb0EN4cute5tupleIJNS5_1CILi128EEENS7_ILi64EEENS7_ILi96EEEEEELi96ENS_10bfloat16_tEfNS_4arch4Sm80ELb0ELb0ELb1ELb1ELb1ELb1ELb1ELb0EEENS1_21CollectiveEpilogueFwdINS6_IJS8_SA_S9_EEENS6_IJNS7_ILi1EEESI_SI_EEESC_SE_Li128ELb1ELb1ELb0ELb0EEENS1_19SingleTileSchedulerILb1ELb0ELb1ELi128EEEEEEEEEvNT_6ParamsE,"a",@progbits
	.sectionflags	@""
	.align	4
.nv.constant0._ZN7cutlass13device_kernelIN5flash19enable_sm80_to_sm89INS1_16FlashAttnFwdSm80INS1_25CollectiveMainloopFwdSm80ILi4ELi1ELb0EN4cute5tupleIJNS5_1CILi128EEENS7_ILi64EEENS7_ILi96EEEEEELi96ENS_10bfloat16_tEfNS_4arch4Sm80ELb0ELb0ELb1ELb1ELb1ELb1ELb1ELb0EEENS1_21CollectiveEpilogueFwdINS6_IJS8_SA_S9_EEENS6_IJNS7_ILi1EEESI_SI_EEESC_SE_Li128ELb1ELb1ELb0ELb0EEENS1_19SingleTileSchedulerILb1ELb0ELb1ELi128EEEEEEEEEvNT_6ParamsE:
	.zero		1944


//--------------------- .nv.constant0._ZN7cutlass13device_kernelIN5flash19enable_sm80_to_sm89INS1_16FlashAttnFwdSm80INS1_25CollectiveMainloopFwdSm80ILi4ELi1ELb0EN4cute5tupleIJNS5_1CILi128EEENS7_ILi48EEENS7_ILi96EEEEEELi96ENS_10bfloat16_tEfNS_4arch4Sm80ELb0ELb1ELb1ELb0ELb1ELb0ELb1ELb0EEENS1_21CollectiveEpilogueFwdINS6_IJS8_SA_S9_EEENS6_IJNS7_ILi1EEESI_SI_EEESC_SE_Li128ELb0ELb1ELb0ELb0EEENS1_19SingleTileSchedulerILb0ELb0ELb1ELi128EEEEEEEEEvNT_6ParamsE --------------------------
	.section	.nv.constant0._ZN7cutlass13device_kernelIN5flash19enable_sm80_to_sm89INS1_16FlashAttnFwdSm80INS1_25CollectiveMainloopFwdSm80ILi4ELi1ELb0EN4cute5tupleIJNS5_1CILi128EEENS7_ILi48EEENS7_ILi96EEEEEELi96ENS_10bfloat16_tEfNS_4arch4Sm80ELb0ELb1ELb1ELb0ELb1ELb0ELb1ELb0EEENS1_21CollectiveEpilogueFwdINS6_IJS8_SA_S9_EEENS6_IJNS7_ILi1EEESI_SI_EEESC_SE_Li128ELb0ELb1ELb0ELb0EEENS1_19SingleTileSchedulerILb0ELb0ELb1ELi128EEEEEEEEEvNT_6ParamsE,"a",@progbits
	.sectionflags	@""
	.align	4
.nv.constant0._ZN7cutlass13device_kernelIN5flash19enable_sm80_to_sm89INS1_16FlashAttnFwdSm80INS1_25CollectiveMainloopFwdSm80ILi4ELi1ELb0EN4cute5tupleIJNS5_1CILi128EEENS7_ILi48EEENS7_ILi96EEEEEELi96ENS_10bfloat16_tEfNS_4arch4Sm80ELb0ELb1ELb1ELb0ELb1ELb0ELb1ELb0EEENS1_21CollectiveEpilogueFwdINS6_IJS8_SA_S9_EEENS6_IJNS7_ILi1EEESI_SI_EEESC_SE_Li128ELb0ELb1ELb0ELb0EEENS1_19SingleTileSchedulerILb0ELb0ELb1ELi128EEEEEEEEEvNT_6ParamsE:
	.zero		1944


//--------------------- .nv.constant0._ZN7cutlass13device_kernelIN5flash19enable_sm80_to_sm89INS1_16FlashAttnFwdSm80INS1_25CollectiveMainloopFwdSm80ILi4ELi1ELb0EN4cute5tupleIJNS5_1CILi128EEENS7_ILi48EEENS7_ILi96EEEEEELi96ENS_10bfloat16_tEfNS_4arch4Sm80ELb0ELb1ELb1ELb1ELb1ELb0ELb1ELb0EEENS1_21CollectiveEpilogueFwdINS6_IJS8_SA_S9_EEENS6_IJNS7_ILi1EEESI_SI_EEESC_SE_Li128ELb1ELb1ELb0ELb0EEENS1_19SingleTileSchedulerILb1ELb0ELb1ELi128EEEEEEEEEvNT_6ParamsE --------------------------
	.section	.nv.constant0._ZN7cutlass13device_kernelIN5flash19enable_sm80_to_sm89INS1_16FlashAttnFwdSm80INS1_25CollectiveMainloopFwdSm80ILi4ELi1ELb0EN4cute5tupleIJNS5_1CILi128EEENS7_ILi48EEENS7_ILi96EEEEEELi96ENS_10bfloat16_tEfNS_4arch4Sm80ELb0ELb1ELb1ELb1ELb1ELb0ELb1ELb0EEENS1_21CollectiveEpilogueFwdINS6_IJS8_SA_S9_EEENS6_IJNS7_ILi1EEESI_SI_EEESC_SE_Li128ELb1ELb1ELb0ELb0EEENS1_19SingleTileSchedulerILb1ELb0ELb1ELi128EEEEEEEEEvNT_6ParamsE,"a",@progbits
	.sectionflags	@""
	.align	4
.nv.constant0._ZN7cutlass13device_kernelIN5flash19enable_sm80_to_sm89INS1_16FlashAttnFwdSm80INS1_25CollectiveMainloopFwdSm80ILi4ELi1ELb0EN4cute5tupleIJNS5_1CILi128EEENS7_ILi48EEENS7_ILi96EEEEEELi96ENS_10bfloat16_tEfNS_4arch4Sm80ELb0ELb1ELb1ELb1ELb1ELb0ELb1ELb0EEENS1_21CollectiveEpilogueFwdINS6_IJS8_SA_S9_EEENS6_IJNS7_ILi1EEESI_SI_EEESC_SE_Li128ELb1ELb1ELb0ELb0EEENS1_19SingleTileSchedulerILb1ELb0ELb1ELi128EEEEEEEEEvNT_6ParamsE:
	.zero		1944


//--------------------- .nv.constant0._ZN7cutlass13device_kernelIN5flash19enable_sm80_to_sm89INS1_16FlashAttnFwdSm80INS1_25CollectiveMainloopFwdSm80ILi4ELi1ELb0EN4cute5tupleIJNS5_1CILi128EEENS7_ILi48EEENS7_ILi96EEEEEELi96ENS_10bfloat16_tEfNS_4arch4Sm80ELb0ELb1ELb1ELb1ELb1ELb1ELb1ELb0EEENS1_21CollectiveEpilogueFwdINS6_IJS8_SA_S9_EEENS6_IJNS7_ILi1EEESI_SI_EEESC_SE_Li128ELb1ELb1ELb0ELb0EEENS1_19SingleTileSchedulerILb1ELb0ELb1ELi128EEEEEEEEEvNT_6ParamsE --------------------------
	.section	.nv.constant0._ZN7cutlass13device_kernelIN5flash19enable_sm80_to_sm89INS1_16FlashAttnFwdSm80INS1_25CollectiveMainloopFwdSm80ILi4ELi1ELb0EN4cute5tupleIJNS5_1CILi128EEENS7_ILi48EEENS7_ILi96EEEEEELi96ENS_10bfloat16_tEfNS_4arch4Sm80ELb0ELb1ELb1ELb1ELb1ELb1ELb1ELb0EEENS1_21CollectiveEpilogueFwdINS6_IJS8_SA_S9_EEENS6_IJNS7_ILi1EEESI_SI_EEESC_SE_Li128ELb1ELb1ELb0ELb0EEENS1_19SingleTileSchedulerILb1ELb0ELb1ELi128EEEEEEEEEvNT_6ParamsE,"a",@progbits
	.sectionflags	@""
	.align	4
.nv.constant0._ZN7cutlass13device_kernelIN5flash19enable_sm80_to_sm89INS1_16FlashAttnFwdSm80INS1_25CollectiveMainloopFwdSm80ILi4ELi1ELb0EN4cute5tupleIJNS5_1CILi128EEENS7_ILi48EEENS7_ILi96EEEEEELi96ENS_10bfloat16_tEfNS_4arch4Sm80ELb0ELb1ELb1ELb1ELb1ELb1ELb1ELb0EEENS1_21CollectiveEpilogueFwdINS6_IJS8_SA_S9_EEENS6_IJNS7_ILi1EEESI_SI_EEESC_SE_Li128ELb1ELb1ELb0ELb0EEENS1_19SingleTileSchedulerILb1ELb0ELb1ELi128EEEEEEEEEvNT_6ParamsE:
	.zero		1944


//--------------------- .nv.constant0._ZN7cutlass13device_kernelIN5flash19enable_sm80_to_sm89INS1_16FlashAttnFwdSm80INS1_25CollectiveMainloopFwdSm80ILi4ELi1ELb0EN4cute5tupleIJNS5_1CILi128EEENS7_ILi64EEENS7_ILi96EEEEEELi96ENS_10bfloat16_tEfNS_4arch4Sm80ELb1ELb0ELb1ELb0ELb1ELb0ELb1ELb0EEENS1_21CollectiveEpilogueFwdINS6_IJS8_SA_S9_EEENS6_IJNS7_ILi1EEESI_SI_EEESC_SE_Li128ELb0ELb1ELb0ELb0EEENS1_30DynamicPersistentTileSchedulerILi128ELi128ELb0ELb1ELb0EEEEEEEEEvNT_6ParamsE --------------------------
	.section	.nv.constant0._ZN7cutlass13device_kernelIN5flash19enable_sm80_to_sm89INS1_16FlashAttnFwdSm80INS1_25CollectiveMainloopFwdSm80ILi4ELi1ELb0EN4cute5tupleIJNS5_1CILi128EEENS7_ILi64EEENS7_ILi96EEEEEELi96ENS_10bfloat16_tEfNS_4arch4Sm80ELb1ELb0ELb1ELb0ELb1ELb0ELb1ELb0EEENS1_21CollectiveEpilogueFwdINS6_IJS8_SA_S9_EEENS6_IJNS7_ILi1EEESI_SI_EEESC_SE_Li128ELb0ELb1ELb0ELb0EEENS1_30DynamicPersistentTileSchedulerILi128ELi128ELb0ELb1ELb0EEEEEEEEEvNT_6ParamsE,"a",@progbits
	.sectionflags	@""
	.align	4
.nv.constant0._ZN7cutlass13device_kernelIN5flash19enable_sm80_to_sm89INS1_16FlashAttnFwdSm80INS1_25CollectiveMainloopFwdSm80ILi4ELi1ELb0EN4cute5tupleIJNS5_1CILi128EEENS7_ILi64EEENS7_ILi96EEEEEELi96ENS_10bfloat16_tEfNS_4arch4Sm80ELb1ELb0ELb1ELb0ELb1ELb0ELb1ELb0EEENS1_21CollectiveEpilogueFwdINS6_IJS8_SA_S9_EEENS6_IJNS7_ILi1EEESI_SI_EEESC_SE_Li128ELb0ELb1ELb0ELb0EEENS1_30DynamicPersistentTileSchedulerILi128ELi128ELb0ELb1ELb0EEEEEEEEEvNT_6ParamsE:
	.zero		1960


//--------------------- .nv.constant0._ZN7cutlass13device_kernelIN5flash19enable_sm80_to_sm89INS1_16FlashAttnFwdSm80INS1_25CollectiveMainloopFwdSm80ILi4ELi1ELb0EN4cute5tupleIJNS5_1CILi128EEENS7_ILi64EEENS7_ILi96EEEEEELi96ENS_10bfloat16_tEfNS_4arch4Sm80ELb1ELb0ELb1ELb1ELb1ELb0ELb1ELb0EEENS1_21CollectiveEpilogueFwdINS6_IJS8_SA_S9_EEENS6_IJNS7_ILi1EEESI_SI_EEESC_SE_Li128ELb1ELb1ELb0ELb0EEENS1_19SingleTileSchedulerILb1ELb0ELb1ELi128EEEEEEEEEvNT_6ParamsE --------------------------
	.section	.nv.constant0._ZN7cutlass13device_kernelIN5flash19enable_sm80_to_sm89INS1_16FlashAttnFwdSm80INS1_25CollectiveMainloopFwdSm80ILi4ELi1ELb0EN4cute5tupleIJNS5_1CILi128EEENS7_ILi64EEENS7_ILi96EEEEEELi96ENS_10bfloat16_tEfNS_4arch4Sm80ELb1ELb0ELb1ELb1ELb1ELb0ELb1ELb0EEENS1_21CollectiveEpilogueFwdINS6_IJS8_SA_S9_EEENS6_IJNS7_ILi1EEESI_SI_EEESC_SE_Li128ELb1ELb1ELb0ELb0EEENS1_19SingleTileSchedulerILb1ELb0ELb1ELi128EEEEEEEEEvNT_6ParamsE,"a",@progbits
	.sectionflags	@""
	.align	4
.nv.constant0._ZN7cutlass13device_kernelIN5flash19enable_sm80_to_sm89INS1_16FlashAttnFwdSm80INS1_25CollectiveMainloopFwdSm80ILi4ELi1ELb0EN4cute5tupleIJNS5_1CILi128EEENS7_ILi64EEENS7_ILi96EEEEEELi96ENS_10bfloat16_tEfNS_4arch4Sm80ELb1ELb0ELb1ELb1ELb1ELb0ELb1ELb0EEENS1_21CollectiveEpilogueFwdINS6_IJS8_SA_S9_EEENS6_IJNS7_ILi1EEESI_SI_EEESC_SE_Li128ELb1ELb1ELb0ELb0EEENS1_19SingleTileSchedulerILb1ELb0ELb1ELi128EEEEEEEEEvNT_6ParamsE:
	.zero		1944


//--------------------- .nv.constant0._ZN7cutlass13device_kernelIN5flash19enable_sm80_to_sm89INS1_16FlashAttnFwdSm80INS1_25CollectiveMainloopFwdSm80ILi4ELi1ELb0EN4cute5tupleIJNS5_1CILi128EEENS7_ILi64EEENS7_ILi96EEEEEELi96ENS_10bfloat16_tEfNS_4arch4Sm80ELb1ELb0ELb1ELb1ELb1ELb1ELb1ELb0EEENS1_21CollectiveEpilogueFwdINS6_IJS8_SA_S9_EEENS6_IJNS7_ILi1EEESI_SI_EEESC_SE_Li128ELb1ELb1ELb0ELb0EEENS1_19SingleTileSchedulerILb1ELb0ELb1ELi128EEEEEEEEEvNT_6ParamsE --------------------------
	.section	.nv.constant0._ZN7cutlass13device_kernelIN5flash19enable_sm80_to_sm89INS1_16FlashAttnFwdSm80INS1_25CollectiveMainloopFwdSm80ILi4ELi1ELb0EN4cute5tupleIJNS5_1CILi128EEENS7_ILi64EEENS7_ILi96EEEEEELi96ENS_10bfloat16_tEfNS_4arch4Sm80ELb1ELb0ELb1ELb1ELb1ELb1ELb1ELb0EEENS1_21CollectiveEpilogueFwdINS6_IJS8_SA_S9_EEENS6_IJNS7_ILi1EEESI_SI_EEESC_SE_Li128ELb1ELb1ELb0ELb0EEENS1_19SingleTileSchedulerILb1ELb0ELb1ELi128EEEEEEEEEvNT_6ParamsE,"a",@progbits
	.sectionflags	@""
	.align	4
.nv.constant0._ZN7cutlass13device_kernelIN5flash19enable_sm80_to_sm89INS1_16FlashAttnFwdSm80INS1_25CollectiveMainloopFwdSm80ILi4ELi1ELb0EN4cute5tupleIJNS5_1CILi128EEENS7_ILi64EEENS7_ILi96EEEEEELi96ENS_10bfloat16_tEfNS_4arch4Sm80ELb1ELb0ELb1ELb1ELb1ELb1ELb1ELb0EEENS1_21CollectiveEpilogueFwdINS6_IJS8_SA_S9_EEENS6_IJNS7_ILi1EEESI_SI_EEESC_SE_Li128ELb1ELb1ELb0ELb0EEENS1_19SingleTileSchedulerILb1ELb0ELb1ELi128EEEEEEEEEvNT_6ParamsE:
	.zero		1944


//--------------------- SYMBOLS --------------------------

	.type		.nv.reservedSmem.offset0,@object
	.size		.nv.reservedSmem.offset0,0x4
